//
// Generated by NVIDIA NVVM Compiler
//
// Compiler Build ID: CL-36424714
// Cuda compilation tools, release 13.0, V13.0.88
// Based on NVVM 20.0.0
//

.version 9.0
.target sm_100
.address_size 64

	// .globl	_Z14compute_stressPf
.global .align 4 .b8 __cudart_i2opi_f[24] = {65, 144, 67, 60, 153, 149, 98, 219, 192, 221, 52, 245, 209, 87, 39, 252, 41, 21, 68, 78, 110, 131, 249, 162};

.visible .entry _Z14compute_stressPf(
	.param .u64 .ptr .align 1 _Z14compute_stressPf_param_0
)
{
	.local .align 4 .b8 	__local_depot0[28];
	.reg .b64 	%SP;
	.reg .b64 	%SPL;
	.reg .pred 	%p<19>;
	.reg .b32 	%r<87>;
	.reg .b32 	%f<54>;
	.reg .b64 	%rd<42>;
	.reg .b64 	%fd<5>;

	mov.u64 	%SPL, __local_depot0;
	ld.param.u64 	%rd14, [_Z14compute_stressPf_param_0];
	add.u64 	%rd1, %SPL, 0;
	add.u64 	%rd2, %SPL, 0;
	mov.u32 	%r31, %ctaid.x;
	mov.u32 	%r32, %ntid.x;
	mov.u32 	%r33, %tid.x;
	mad.lo.s32 	%r1, %r31, %r32, %r33;
	setp.gt.s32 	%p1, %r1, 1048575;
	@%p1 bra 	$L__BB0_20;
	cvta.to.global.u64 	%rd17, %rd14;
	mul.wide.s32 	%rd18, %r1, 4;
	add.s64 	%rd3, %rd17, %rd18;
	ld.global.f32 	%f1, [%rd3];
	mov.f32 	%f51, 0f00000000;
	mov.b32 	%r78, 0;
	mov.u64 	%rd29, __cudart_i2opi_f;
$L__BB0_2:
	cvt.rn.f32.u32 	%f15, %r78;
	mul.f32 	%f3, %f1, %f15;
	mul.f32 	%f16, %f3, 0f3F22F983;
	cvt.rni.s32.f32 	%r86, %f16;
	cvt.rn.f32.s32 	%f17, %r86;
	fma.rn.f32 	%f18, %f17, 0fBFC90FDA, %f3;
	fma.rn.f32 	%f19, %f17, 0fB3A22168, %f18;
	fma.rn.f32 	%f53, %f17, 0fA7C234C5, %f19;
	abs.f32 	%f5, %f3;
	setp.ltu.f32 	%p2, %f5, 0f47CE4780;
	mov.u32 	%r82, %r86;
	mov.f32 	%f52, %f53;
	@%p2 bra 	$L__BB0_10;
	setp.neu.f32 	%p3, %f5, 0f7F800000;
	@%p3 bra 	$L__BB0_5;
	mov.f32 	%f22, 0f00000000;
	mul.rn.f32 	%f52, %f3, %f22;
	mov.b32 	%r82, 0;
	bra.uni 	$L__BB0_10;
$L__BB0_5:
	mov.b32 	%r4, %f3;
	shl.b32 	%r36, %r4, 8;
	or.b32  	%r5, %r36, -2147483648;
	mov.b64 	%rd40, 0;
	mov.b32 	%r79, 0;
	mov.u64 	%rd38, %rd29;
	mov.u64 	%rd39, %rd2;
$L__BB0_6:
	.pragma "nounroll";
	ld.global.nc.u32 	%r37, [%rd38];
	mad.wide.u32 	%rd21, %r37, %r5, %rd40;
	shr.u64 	%rd40, %rd21, 32;
	st.local.u32 	[%rd39], %rd21;
	add.s32 	%r79, %r79, 1;
	add.s64 	%rd39, %rd39, 4;
	add.s64 	%rd38, %rd38, 4;
	setp.ne.s32 	%p4, %r79, 6;
	@%p4 bra 	$L__BB0_6;
	shr.u32 	%r38, %r4, 23;
	st.local.u32 	[%rd2+24], %rd40;
	and.b32  	%r8, %r38, 31;
	and.b32  	%r39, %r38, 224;
	add.s32 	%r40, %r39, -128;
	shr.u32 	%r41, %r40, 5;
	mul.wide.u32 	%rd22, %r41, 4;
	sub.s64 	%rd10, %rd2, %rd22;
	ld.local.u32 	%r80, [%rd10+24];
	ld.local.u32 	%r81, [%rd10+20];
	setp.eq.s32 	%p5, %r8, 0;
	@%p5 bra 	$L__BB0_9;
	shf.l.wrap.b32 	%r80, %r81, %r80, %r8;
	ld.local.u32 	%r42, [%rd10+16];
	shf.l.wrap.b32 	%r81, %r42, %r81, %r8;
$L__BB0_9:
	shr.u32 	%r43, %r80, 30;
	shf.l.wrap.b32 	%r44, %r81, %r80, 2;
	shl.b32 	%r45, %r81, 2;
	shr.u32 	%r46, %r44, 31;
	add.s32 	%r47, %r46, %r43;
	neg.s32 	%r48, %r47;
	setp.lt.s32 	%p6, %r4, 0;
	selp.b32 	%r82, %r48, %r47, %p6;
	xor.b32  	%r49, %r44, %r4;
	shr.s32 	%r50, %r44, 31;
	xor.b32  	%r51, %r50, %r44;
	xor.b32  	%r52, %r50, %r45;
	cvt.u64.u32 	%rd23, %r51;
	shl.b64 	%rd24, %rd23, 32;
	cvt.u64.u32 	%rd25, %r52;
	or.b64  	%rd26, %rd24, %rd25;
	cvt.rn.f64.s64 	%fd1, %rd26;
	mul.f64 	%fd2, %fd1, 0d3BF921FB54442D19;
	cvt.rn.f32.f64 	%f20, %fd2;
	neg.f32 	%f21, %f20;
	setp.lt.s32 	%p7, %r49, 0;
	selp.f32 	%f52, %f21, %f20, %p7;
$L__BB0_10:
	setp.ltu.f32 	%p8, %f5, 0f47CE4780;
	mul.rn.f32 	%f23, %f52, %f52;
	and.b32  	%r54, %r82, 1;
	setp.eq.b32 	%p9, %r54, 1;
	selp.f32 	%f24, 0f3F800000, %f52, %p9;
	fma.rn.f32 	%f25, %f23, %f24, 0f00000000;
	fma.rn.f32 	%f26, %f23, 0f37CBAC00, 0fBAB607ED;
	selp.f32 	%f27, %f26, 0fB94D4153, %p9;
	selp.f32 	%f28, 0f3D2AAABB, 0f3C0885E4, %p9;
	fma.rn.f32 	%f29, %f27, %f23, %f28;
	selp.f32 	%f30, 0fBEFFFFFF, 0fBE2AAAA8, %p9;
	fma.rn.f32 	%f31, %f29, %f23, %f30;
	fma.rn.f32 	%f32, %f31, %f25, %f24;
	and.b32  	%r55, %r82, 2;
	setp.eq.s32 	%p10, %r55, 0;
	mov.f32 	%f33, 0f00000000;
	sub.f32 	%f34, %f33, %f32;
	selp.f32 	%f9, %f32, %f34, %p10;
	@%p8 bra 	$L__BB0_18;
	setp.neu.f32 	%p11, %f5, 0f7F800000;
	@%p11 bra 	$L__BB0_13;
	mov.f32 	%f37, 0f00000000;
	mul.rn.f32 	%f53, %f3, %f37;
	mov.b32 	%r86, 0;
	bra.uni 	$L__BB0_18;
$L__BB0_13:
	mov.b32 	%r17, %f3;
	shl.b32 	%r57, %r17, 8;
	or.b32  	%r18, %r57, -2147483648;
	mov.b64 	%rd41, 0;
	mov.b32 	%r83, 0;
$L__BB0_14:
	.pragma "nounroll";
	mul.wide.u32 	%rd28, %r83, 4;
	add.s64 	%rd30, %rd29, %rd28;
	ld.global.nc.u32 	%r58, [%rd30];
	mad.wide.u32 	%rd31, %r58, %r18, %rd41;
	shr.u64 	%rd41, %rd31, 32;
	add.s64 	%rd32, %rd1, %rd28;
	st.local.u32 	[%rd32], %rd31;
	add.s32 	%r83, %r83, 1;
	setp.ne.s32 	%p12, %r83, 6;
	@%p12 bra 	$L__BB0_14;
	shr.u32 	%r59, %r17, 23;
	st.local.u32 	[%rd1+24], %rd41;
	and.b32  	%r21, %r59, 31;
	and.b32  	%r60, %r59, 224;
	add.s32 	%r61, %r60, -128;
	shr.u32 	%r62, %r61, 5;
	mul.wide.u32 	%rd33, %r62, 4;
	sub.s64 	%rd13, %rd1, %rd33;
	ld.local.u32 	%r84, [%rd13+24];
	ld.local.u32 	%r85, [%rd13+20];
	setp.eq.s32 	%p13, %r21, 0;
	@%p13 bra 	$L__BB0_17;
	shf.l.wrap.b32 	%r84, %r85, %r84, %r21;
	ld.local.u32 	%r63, [%rd13+16];
	shf.l.wrap.b32 	%r85, %r63, %r85, %r21;
$L__BB0_17:
	shr.u32 	%r64, %r84, 30;
	shf.l.wrap.b32 	%r65, %r85, %r84, 2;
	shl.b32 	%r66, %r85, 2;
	shr.u32 	%r67, %r65, 31;
	add.s32 	%r68, %r67, %r64;
	neg.s32 	%r69, %r68;
	setp.lt.s32 	%p14, %r17, 0;
	selp.b32 	%r86, %r69, %r68, %p14;
	xor.b32  	%r70, %r65, %r17;
	shr.s32 	%r71, %r65, 31;
	xor.b32  	%r72, %r71, %r65;
	xor.b32  	%r73, %r71, %r66;
	cvt.u64.u32 	%rd34, %r72;
	shl.b64 	%rd35, %rd34, 32;
	cvt.u64.u32 	%rd36, %r73;
	or.b64  	%rd37, %rd35, %rd36;
	cvt.rn.f64.s64 	%fd3, %rd37;
	mul.f64 	%fd4, %fd3, 0d3BF921FB54442D19;
	cvt.rn.f32.f64 	%f35, %fd4;
	neg.f32 	%f36, %f35;
	setp.lt.s32 	%p15, %r70, 0;
	selp.f32 	%f53, %f36, %f35, %p15;
$L__BB0_18:
	add.s32 	%r75, %r86, 1;
	mul.rn.f32 	%f38, %f53, %f53;
	and.b32  	%r76, %r86, 1;
	setp.eq.b32 	%p16, %r76, 1;
	selp.f32 	%f39, %f53, 0f3F800000, %p16;
	fma.rn.f32 	%f40, %f38, %f39, 0f00000000;
	fma.rn.f32 	%f41, %f38, 0f37CBAC00, 0fBAB607ED;
	selp.f32 	%f42, 0fB94D4153, %f41, %p16;
	selp.f32 	%f43, 0f3C0885E4, 0f3D2AAABB, %p16;
	fma.rn.f32 	%f44, %f42, %f38, %f43;
	selp.f32 	%f45, 0fBE2AAAA8, 0fBEFFFFFF, %p16;
	fma.rn.f32 	%f46, %f44, %f38, %f45;
	fma.rn.f32 	%f47, %f46, %f40, %f39;
	and.b32  	%r77, %r75, 2;
	setp.eq.s32 	%p17, %r77, 0;
	mov.f32 	%f48, 0f00000000;
	sub.f32 	%f49, %f48, %f47;
	selp.f32 	%f50, %f47, %f49, %p17;
	fma.rn.f32 	%f51, %f9, %f50, %f51;
	add.s32 	%r78, %r78, 1;
	setp.ne.s32 	%p18, %r78, 1000;
	@%p18 bra 	$L__BB0_2;
	st.global.f32 	[%rd3], %f51;
$L__BB0_20:
	ret;

}
	// .globl	_Z13memory_stressPf
.visible .entry _Z13memory_stressPf(
	.param .u64 .ptr .align 1 _Z13memory_stressPf_param_0
)
{
	.reg .pred 	%p<3>;
	.reg .b32 	%r<12>;
	.reg .b32 	%f<20>;
	.reg .b64 	%rd<8>;

	ld.param.u64 	%rd3, [_Z13memory_stressPf_param_0];
	cvta.to.global.u64 	%rd1, %rd3;
	mov.u32 	%r6, %ctaid.x;
	mov.u32 	%r7, %ntid.x;
	mov.u32 	%r8, %tid.x;
	mad.lo.s32 	%r1, %r6, %r7, %r8;
	setp.gt.s32 	%p1, %r1, 1048575;
	@%p1 bra 	$L__BB1_4;
	add.s64 	%rd2, %rd1, 16384;
	mov.f32 	%f19, 0f00000000;
	mov.b32 	%r11, 0;
	mov.u32 	%r10, %r1;
$L__BB1_2:
	mul.wide.s32 	%rd4, %r10, 4;
	add.s64 	%rd5, %rd2, %rd4;
	ld.global.f32 	%f4, [%rd5+-16384];
	add.f32 	%f5, %f19, %f4;
	ld.global.f32 	%f6, [%rd5+-12288];
	add.f32 	%f7, %f5, %f6;
	ld.global.f32 	%f8, [%rd5+-8192];
	add.f32 	%f9, %f7, %f8;
	ld.global.f32 	%f10, [%rd5+-4096];
	add.f32 	%f11, %f9, %f10;
	ld.global.f32 	%f12, [%rd5];
	add.f32 	%f13, %f11, %f12;
	ld.global.f32 	%f14, [%rd5+4096];
	add.f32 	%f15, %f13, %f14;
	ld.global.f32 	%f16, [%rd5+8192];
	add.f32 	%f17, %f15, %f16;
	ld.global.f32 	%f18, [%rd5+12288];
	add.f32 	%f19, %f17, %f18;
	add.s32 	%r11, %r11, 8;
	add.s32 	%r10, %r10, 8192;
	setp.ne.s32 	%p2, %r11, 1000;
	@%p2 bra 	$L__BB1_2;
	mul.wide.s32 	%rd6, %r1, 4;
	add.s64 	%rd7, %rd1, %rd6;
	st.global.f32 	[%rd7], %f19;
$L__BB1_4:
	ret;

}
	// .globl	_Z9xu_stressPf
.visible .entry _Z9xu_stressPf(
	.param .u64 .ptr .align 1 _Z9xu_stressPf_param_0
)
{
	.reg .pred 	%p<3>;
	.reg .b32 	%r<16>;
	.reg .b32 	%f<45>;
	.reg .b64 	%rd<5>;

	ld.param.u64 	%rd2, [_Z9xu_stressPf_param_0];
	mov.u32 	%r4, %ctaid.x;
	mov.u32 	%r5, %ntid.x;
	mov.u32 	%r6, %tid.x;
	mad.lo.s32 	%r1, %r4, %r5, %r6;
	setp.gt.s32 	%p1, %r1, 1048575;
	@%p1 bra 	$L__BB2_4;
	cvta.to.global.u64 	%rd3, %rd2;
	mul.wide.s32 	%rd4, %r1, 4;
	add.s64 	%rd1, %rd3, %rd4;
	ld.global.f32 	%f1, [%rd1];
	mov.f32 	%f44, 0f00000000;
	mov.b32 	%r15, 0;
$L__BB2_2:
	cvt.rn.f32.u32 	%f5, %r15;
	mul.f32 	%f6, %f1, %f5;
	sin.approx.f32 	%f7, %f6;
	cos.approx.f32 	%f8, %f6;
	fma.rn.f32 	%f9, %f7, %f8, %f44;
	add.s32 	%r8, %r15, 1;
	cvt.rn.f32.u32 	%f10, %r8;
	mul.f32 	%f11, %f1, %f10;
	sin.approx.f32 	%f12, %f11;
	cos.approx.f32 	%f13, %f11;
	fma.rn.f32 	%f14, %f12, %f13, %f9;
	add.s32 	%r9, %r15, 2;
	cvt.rn.f32.u32 	%f15, %r9;
	mul.f32 	%f16, %f1, %f15;
	sin.approx.f32 	%f17, %f16;
	cos.approx.f32 	%f18, %f16;
	fma.rn.f32 	%f19, %f17, %f18, %f14;
	add.s32 	%r10, %r15, 3;
	cvt.rn.f32.u32 	%f20, %r10;
	mul.f32 	%f21, %f1, %f20;
	sin.approx.f32 	%f22, %f21;
	cos.approx.f32 	%f23, %f21;
	fma.rn.f32 	%f24, %f22, %f23, %f19;
	add.s32 	%r11, %r15, 4;
	cvt.rn.f32.u32 	%f25, %r11;
	mul.f32 	%f26, %f1, %f25;
	sin.approx.f32 	%f27, %f26;
	cos.approx.f32 	%f28, %f26;
	fma.rn.f32 	%f29, %f27, %f28, %f24;
	add.s32 	%r12, %r15, 5;
	cvt.rn.f32.u32 	%f30, %r12;
	mul.f32 	%f31, %f1, %f30;
	sin.approx.f32 	%f32, %f31;
	cos.approx.f32 	%f33, %f31;
	fma.rn.f32 	%f34, %f32, %f33, %f29;
	add.s32 	%r13, %r15, 6;
	cvt.rn.f32.u32 	%f35, %r13;
	mul.f32 	%f36, %f1, %f35;
	sin.approx.f32 	%f37, %f36;
	cos.approx.f32 	%f38, %f36;
	fma.rn.f32 	%f39, %f37, %f38, %f34;
	add.s32 	%r14, %r15, 7;
	cvt.rn.f32.u32 	%f40, %r14;
	mul.f32 	%f41, %f1, %f40;
	sin.approx.f32 	%f42, %f41;
	cos.approx.f32 	%f43, %f41;
	fma.rn.f32 	%f44, %f42, %f43, %f39;
	add.s32 	%r15, %r15, 8;
	setp.ne.s32 	%p2, %r15, 1000;
	@%p2 bra 	$L__BB2_2;
	st.global.f32 	[%rd1], %f44;
$L__BB2_4:
	ret;

}
	// .globl	_Z13atomic_stressPf
.visible .entry _Z13atomic_stressPf(
	.param .u64 .ptr .align 1 _Z13atomic_stressPf_param_0
)
{
	.reg .pred 	%p<3>;
	.reg .b32 	%r<9>;
	.reg .b32 	%f<9>;
	.reg .b64 	%rd<5>;

	ld.param.u64 	%rd2, [_Z13atomic_stressPf_param_0];
	mov.u32 	%r4, %ctaid.x;
	mov.u32 	%r5, %ntid.x;
	mov.u32 	%r6, %tid.x;
	mad.lo.s32 	%r1, %r4, %r5, %r6;
	setp.gt.s32 	%p1, %r1, 1048575;
	@%p1 bra 	$L__BB3_3;
	cvta.to.global.u64 	%rd3, %rd2;
	mul.wide.s32 	%rd4, %r1, 4;
	add.s64 	%rd1, %rd3, %rd4;
	mov.b32 	%r8, 0;
$L__BB3_2:
	atom.global.add.f32 	%f1, [%rd1], 0f3F800000;
	atom.global.add.f32 	%f2, [%rd1], 0f3F800000;
	atom.global.add.f32 	%f3, [%rd1], 0f3F800000;
	atom.global.add.f32 	%f4, [%rd1], 0f3F800000;
	atom.global.add.f32 	%f5, [%rd1], 0f3F800000;
	atom.global.add.f32 	%f6, [%rd1], 0f3F800000;
	atom.global.add.f32 	%f7, [%rd1], 0f3F800000;
	atom.global.add.f32 	%f8, [%rd1], 0f3F800000;
	add.s32 	%r8, %r8, 8;
	setp.ne.s32 	%p2, %r8, 1000;
	@%p2 bra 	$L__BB3_2;
$L__BB3_3:
	ret;

}


// ===== COMPILED SASS (sm_100) =====

	.target	sm_100

	.elftype	@"ET_EXEC"


//--------------------- .note.nv.tkinfo           --------------------------
	.section	.note.nv.tkinfo,"",@"SHT_NOTE"
	.sectionflags	@"SHF_NOTE_NV_TKINFO"
	.tkinfo
        /*0018*/ 	.word	0x00000002
        /*0030*/ 	.string	""
        /*0030*/ 	.string	"ptxas"
        /*0030*/ 	.string	"Cuda compilation tools, release 13.0, V13.0.88"
        /*0030*/ 	.string	"Build cuda_13.0.r13.0/compiler.36424714_0"
        /*0030*/ 	.string	"-arch sm_100 -m 64 "



//--------------------- .note.nv.cuinfo           --------------------------
	.section	.note.nv.cuinfo,"",@"SHT_NOTE"
	.sectionflags	@"SHF_NOTE_NV_CUINFO"
        /*0018*/ 	.short	0x0002
        /*001a*/ 	.short	0x0064
        /*001c*/ 	.short	0x0082
	.zero		2


//--------------------- .nv.info                  --------------------------
	.section	.nv.info,"",@"SHT_CUDA_INFO"
	.align	4


	//----- nvinfo : EIATTR_REGCOUNT
	.align		4
        /*0000*/ 	.byte	0x04, 0x2f
        /*0002*/ 	.short	(.L_2 - .L_1)
	.align		4
.L_1:
        /*0004*/ 	.word	index@(_Z14compute_stressPf)
        /*0008*/ 	.word	0x0000001e


	//----- nvinfo : EIATTR_FRAME_SIZE
	.align		4
.L_2:
        /*000c*/ 	.byte	0x04, 0x11
        /*000e*/ 	.short	(.L_4 - .L_3)
	.align		4
.L_3:
        /*0010*/ 	.word	index@(_Z14compute_stressPf)
        /*0014*/ 	.word	0x00000000


	//----- nvinfo : EIATTR_REGCOUNT
	.align		4
.L_4:
        /*0018*/ 	.byte	0x04, 0x2f
        /*001a*/ 	.short	(.L_6 - .L_5)
	.align		4
.L_5:
        /*001c*/ 	.word	index@(_Z13memory_stressPf)
        /*0020*/ 	.word	0x00000020


	//----- nvinfo : EIATTR_FRAME_SIZE
	.align		4
.L_6:
        /*0024*/ 	.byte	0x04, 0x11
        /*0026*/ 	.short	(.L_8 - .L_7)
	.align		4
.L_7:
        /*0028*/ 	.word	index@(_Z13memory_stressPf)
        /*002c*/ 	.word	0x00000000


	//----- nvinfo : EIATTR_REGCOUNT
	.align		4
.L_8:
        /*0030*/ 	.byte	0x04, 0x2f
        /*0032*/ 	.short	(.L_10 - .L_9)
	.align		4
.L_9:
        /*0034*/ 	.word	index@(_Z9xu_stressPf)
        /*0038*/ 	.word	0x00000020


	//----- nvinfo : EIATTR_FRAME_SIZE
	.align		4
.L_10:
        /*003c*/ 	.byte	0x04, 0x11
        /*003e*/ 	.short	(.L_12 - .L_11)
	.align		4
.L_11:
        /*0040*/ 	.word	index@(_Z9xu_stressPf)
        /*0044*/ 	.word	0x00000000


	//----- nvinfo : EIATTR_REGCOUNT
	.align		4
.L_12:
        /*0048*/ 	.byte	0x04, 0x2f
        /*004a*/ 	.short	(.L_14 - .L_13)
	.align		4
.L_13:
        /*004c*/ 	.word	index@(_Z13atomic_stressPf)
        /*0050*/ 	.word	0x0000000a


	//----- nvinfo : EIATTR_FRAME_SIZE
	.align		4
.L_14:
        /*0054*/ 	.byte	0x04, 0x11
        /*0056*/ 	.short	(.L_16 - .L_15)
	.align		4
.L_15:
        /*0058*/ 	.word	index@(_Z13atomic_stressPf)
        /*005c*/ 	.word	0x00000000


	//----- nvinfo : EIATTR_MIN_STACK_SIZE
	.align		4
.L_16:
        /*0060*/ 	.byte	0x04, 0x12
        /*0062*/ 	.short	(.L_18 - .L_17)
	.align		4
.L_17:
        /*0064*/ 	.word	index@(_Z13atomic_stressPf)
        /*0068*/ 	.word	0x00000000


	//----- nvinfo : EIATTR_MIN_STACK_SIZE
	.align		4
.L_18:
        /*006c*/ 	.byte	0x04, 0x12
        /*006e*/ 	.short	(.L_20 - .L_19)
	.align		4
.L_19:
        /*0070*/ 	.word	index@(_Z9xu_stressPf)
        /*0074*/ 	.word	0x00000000


	//----- nvinfo : EIATTR_MIN_STACK_SIZE
	.align		4
.L_20:
        /*0078*/ 	.byte	0x04, 0x12
        /*007a*/ 	.short	(.L_22 - .L_21)
	.align		4
.L_21:
        /*007c*/ 	.word	index@(_Z13memory_stressPf)
        /*0080*/ 	.word	0x00000000


	//----- nvinfo : EIATTR_MIN_STACK_SIZE
	.align		4
.L_22:
        /*0084*/ 	.byte	0x04, 0x12
        /*0086*/ 	.short	(.L_24 - .L_23)
	.align		4
.L_23:
        /*0088*/ 	.word	index@(_Z14compute_stressPf)
        /*008c*/ 	.word	0x00000000
.L_24:


//--------------------- .nv.compat                --------------------------
	.section	.nv.compat,"",@"SHT_CUDA_COMPAT_INFO"
	.align	4
        /*0000*/ 	.byte	0x02, 0x09, 0x00, 0x00, 0x02, 0x02, 0x01, 0x00, 0x02, 0x05, 0x05, 0x00, 0x03, 0x07, 0x01, 0x01
        /*0010*/ 	.byte	0x02, 0x03, 0x00, 0x00, 0x02, 0x06, 0x01, 0x00, 0x04, 0x0b, 0x08, 0x00, 0x01, 0x00, 0x00, 0x00
        /*0020*/ 	.byte	0x00, 0x00, 0x00, 0x00


//--------------------- .nv.info._Z13atomic_stressPf --------------------------
	.section	.nv.info._Z13atomic_stressPf,"",@"SHT_CUDA_INFO"
	.sectionflags	@""
	.align	4


	//----- nvinfo : EIATTR_CUDA_API_VERSION
	.align		4
        /*0000*/ 	.byte	0x04, 0x37
        /*0002*/ 	.short	(.L_26 - .L_25)
.L_25:
        /*0004*/ 	.word	0x00000082


	//----- nvinfo : EIATTR_KPARAM_INFO
	.align		4
.L_26:
        /*0008*/ 	.byte	0x04, 0x17
        /*000a*/ 	.short	(.L_28 - .L_27)
.L_27:
        /*000c*/ 	.word	0x00000000
        /*0010*/ 	.short	0x0000
        /*0012*/ 	.short	0x0000
        /*0014*/ 	.byte	0x00, 0xf5, 0x21, 0x00


	//----- nvinfo : EIATTR_SPARSE_MMA_MASK
	.align		4
.L_28:
        /*0018*/ 	.byte	0x03, 0x50
        /*001a*/ 	.short	0x0000


	//----- nvinfo : EIATTR_MAXREG_COUNT
	.align		4
        /*001c*/ 	.byte	0x03, 0x1b
        /*001e*/ 	.short	0x00ff


	//----- nvinfo : EIATTR_MERCURY_ISA_VERSION
	.align		4
        /*0020*/ 	.byte	0x03, 0x5f
        /*0022*/ 	.short	0x0101


	//----- nvinfo : EIATTR_VRC_CTA_INIT_COUNT
	.align		4
        /*0024*/ 	.byte	0x02, 0x4a
	.zero		1
	.zero		1


	//----- nvinfo : EIATTR_EXIT_INSTR_OFFSETS
	.align		4
        /*0028*/ 	.byte	0x04, 0x1c
        /*002a*/ 	.short	(.L_30 - .L_29)


	//   ....[0]....
.L_29:
        /*002c*/ 	.word	0x00000060


	//   ....[1]....
        /*0030*/ 	.word	0x00003f30


	//----- nvinfo : EIATTR_CBANK_PARAM_SIZE
	.align		4
.L_30:
        /*0034*/ 	.byte	0x03, 0x19
        /*0036*/ 	.short	0x0008


	//----- nvinfo : EIATTR_PARAM_CBANK
	.align		4
        /*0038*/ 	.byte	0x04, 0x0a
        /*003a*/ 	.short	(.L_32 - .L_31)
	.align		4
.L_31:
        /*003c*/ 	.word	index@(.nv.constant0._Z13atomic_stressPf)
        /*0040*/ 	.short	0x0380
        /*0042*/ 	.short	0x0008


	//----- nvinfo : EIATTR_SW_WAR
	.align		4
.L_32:
        /*0044*/ 	.byte	0x04, 0x36
        /*0046*/ 	.short	(.L_34 - .L_33)
.L_33:
        /*0048*/ 	.word	0x00000008
.L_34:


//--------------------- .nv.info._Z9xu_stressPf   --------------------------
	.section	.nv.info._Z9xu_stressPf,"",@"SHT_CUDA_INFO"
	.sectionflags	@""
	.align	4


	//----- nvinfo : EIATTR_CUDA_API_VERSION
	.align		4
        /*0000*/ 	.byte	0x04, 0x37
        /*0002*/ 	.short	(.L_36 - .L_35)
.L_35:
        /*0004*/ 	.word	0x00000082


	//----- nvinfo : EIATTR_KPARAM_INFO
	.align		4
.L_36:
        /*0008*/ 	.byte	0x04, 0x17
        /*000a*/ 	.short	(.L_38 - .L_37)
.L_37:
        /*000c*/ 	.word	0x00000000
        /*0010*/ 	.short	0x0000
        /*0012*/ 	.short	0x0000
        /*0014*/ 	.byte	0x00, 0xf5, 0x21, 0x00


	//----- nvinfo : EIATTR_SPARSE_MMA_MASK
	.align		4
.L_38:
        /*0018*/ 	.byte	0x03, 0x50
        /*001a*/ 	.short	0x0000


	//----- nvinfo : EIATTR_MAXREG_COUNT
	.align		4
        /*001c*/ 	.byte	0x03, 0x1b
        /*001e*/ 	.short	0x00ff


	//----- nvinfo : EIATTR_MERCURY_ISA_VERSION
	.align		4
        /*0020*/ 	.byte	0x03, 0x5f
        /*0022*/ 	.short	0x0101


	//----- nvinfo : EIATTR_VRC_CTA_INIT_COUNT
	.align		4
        /*0024*/ 	.byte	0x02, 0x4a
	.zero		1
	.zero		1


	//----- nvinfo : EIATTR_EXIT_INSTR_OFFSETS
	.align		4
        /*0028*/ 	.byte	0x04, 0x1c
        /*002a*/ 	.short	(.L_40 - .L_39)


	//   ....[0]....
.L_39:
        /*002c*/ 	.word	0x00000060


	//   ....[1]....
        /*0030*/ 	.word	0x00013930


	//----- nvinfo : EIATTR_CBANK_PARAM_SIZE
	.align		4
.L_40:
        /*0034*/ 	.byte	0x03, 0x19
        /*0036*/ 	.short	0x0008


	//----- nvinfo : EIATTR_PARAM_CBANK
	.align		4
        /*0038*/ 	.byte	0x04, 0x0a
        /*003a*/ 	.short	(.L_42 - .L_41)
	.align		4
.L_41:
        /*003c*/ 	.word	index@(.nv.constant0._Z9xu_stressPf)
        /*0040*/ 	.short	0x0380
        /*0042*/ 	.short	0x0008


	//----- nvinfo : EIATTR_SW_WAR
	.align		4
.L_42:
        /*0044*/ 	.byte	0x04, 0x36
        /*0046*/ 	.short	(.L_44 - .L_43)
.L_43:
        /*0048*/ 	.word	0x00000008
.L_44:


//--------------------- .nv.info._Z13memory_stressPf --------------------------
	.section	.nv.info._Z13memory_stressPf,"",@"SHT_CUDA_INFO"
	.sectionflags	@""
	.align	4


	//----- nvinfo : EIATTR_CUDA_API_VERSION
	.align		4
        /*0000*/ 	.byte	0x04, 0x37
        /*0002*/ 	.short	(.L_46 - .L_45)
.L_45:
        /*0004*/ 	.word	0x00000082


	//----- nvinfo : EIATTR_KPARAM_INFO
	.align		4
.L_46:
        /*0008*/ 	.byte	0x04, 0x17
        /*000a*/ 	.short	(.L_48 - .L_47)
.L_47:
        /*000c*/ 	.word	0x00000000
        /*0010*/ 	.short	0x0000
        /*0012*/ 	.short	0x0000
        /*0014*/ 	.byte	0x00, 0xf5, 0x21, 0x00


	//----- nvinfo : EIATTR_SPARSE_MMA_MASK
	.align		4
.L_48:
        /*0018*/ 	.byte	0x03, 0x50
        /*001a*/ 	.short	0x0000


	//----- nvinfo : EIATTR_MAXREG_COUNT
	.align		4
        /*001c*/ 	.byte	0x03, 0x1b
        /*001e*/ 	.short	0x00ff


	//----- nvinfo : EIATTR_MERCURY_ISA_VERSION
	.align		4
        /*0020*/ 	.byte	0x03, 0x5f
        /*0022*/ 	.short	0x0101


	//----- nvinfo : EIATTR_VRC_CTA_INIT_COUNT
	.align		4
        /*0024*/ 	.byte	0x02, 0x4a
	.zero		1
	.zero		1


	//----- nvinfo : EIATTR_EXIT_INSTR_OFFSETS
	.align		4
        /*0028*/ 	.byte	0x04, 0x1c
        /*002a*/ 	.short	(.L_50 - .L_49)


	//   ....[0]....
.L_49:
        /*002c*/ 	.word	0x00000060


	//   ....[1]....
        /*0030*/ 	.word	0x00000fe0


	//----- nvinfo : EIATTR_CBANK_PARAM_SIZE
	.align		4
.L_50:
        /*0034*/ 	.byte	0x03, 0x19
        /*0036*/ 	.short	0x0008


	//----- nvinfo : EIATTR_PARAM_CBANK
	.align		4
        /*0038*/ 	.byte	0x04, 0x0a
        /*003a*/ 	.short	(.L_52 - .L_51)
	.align		4
.L_51:
        /*003c*/ 	.word	index@(.nv.constant0._Z13memory_stressPf)
        /*0040*/ 	.short	0x0380
        /*0042*/ 	.short	0x0008


	//----- nvinfo : EIATTR_SW_WAR
	.align		4
.L_52:
        /*0044*/ 	.byte	0x04, 0x36
        /*0046*/ 	.short	(.L_54 - .L_53)
.L_53:
        /*0048*/ 	.word	0x00000008
.L_54:


//--------------------- .nv.info._Z14compute_stressPf --------------------------
	.section	.nv.info._Z14compute_stressPf,"",@"SHT_CUDA_INFO"
	.sectionflags	@""
	.align	4


	//----- nvinfo : EIATTR_CUDA_API_VERSION
	.align		4
        /*0000*/ 	.byte	0x04, 0x37
        /*0002*/ 	.short	(.L_56 - .L_55)
.L_55:
        /*0004*/ 	.word	0x00000082


	//----- nvinfo : EIATTR_KPARAM_INFO
	.align		4
.L_56:
        /*0008*/ 	.byte	0x04, 0x17
        /*000a*/ 	.short	(.L_58 - .L_57)
.L_57:
        /*000c*/ 	.word	0x00000000
        /*0010*/ 	.short	0x0000
        /*0012*/ 	.short	0x0000
        /*0014*/ 	.byte	0x00, 0xf5, 0x21, 0x00


	//----- nvinfo : EIATTR_SPARSE_MMA_MASK
	.align		4
.L_58:
        /*0018*/ 	.byte	0x03, 0x50
        /*001a*/ 	.short	0x0000


	//----- nvinfo : EIATTR_MAXREG_COUNT
	.align		4
        /*001c*/ 	.byte	0x03, 0x1b
        /*001e*/ 	.short	0x00ff


	//----- nvinfo : EIATTR_MERCURY_ISA_VERSION
	.align		4
        /*0020*/ 	.byte	0x03, 0x5f
        /*0022*/ 	.short	0x0101


	//----- nvinfo : EIATTR_VRC_CTA_INIT_COUNT
	.align		4
        /*0024*/ 	.byte	0x02, 0x4a
	.zero		1
	.zero		1


	//----- nvinfo : EIATTR_EXIT_INSTR_OFFSETS
	.align		4
        /*0028*/ 	.byte	0x04, 0x1c
        /*002a*/ 	.short	(.L_60 - .L_59)


	//   ....[0]....
.L_59:
        /*002c*/ 	.word	0x00000060


	//   ....[1]....
        /*0030*/ 	.word	0x00000fe0


	//----- nvinfo : EIATTR_CRS_STACK_SIZE
	.align		4
.L_60:
        /*0034*/ 	.byte	0x04, 0x1e
        /*0036*/ 	.short	(.L_62 - .L_61)
.L_61:
        /*0038*/ 	.word	0x00000000


	//----- nvinfo : EIATTR_CBANK_PARAM_SIZE
	.align		4
.L_62:
        /*003c*/ 	.byte	0x03, 0x19
        /*003e*/ 	.short	0x0008


	//----- nvinfo : EIATTR_PARAM_CBANK
	.align		4
        /*0040*/ 	.byte	0x04, 0x0a
        /*0042*/ 	.short	(.L_64 - .L_63)
	.align		4
.L_63:
        /*0044*/ 	.word	index@(.nv.constant0._Z14compute_stressPf)
        /*0048*/ 	.short	0x0380
        /*004a*/ 	.short	0x0008


	//----- nvinfo : EIATTR_SW_WAR
	.align		4
.L_64:
        /*004c*/ 	.byte	0x04, 0x36
        /*004e*/ 	.short	(.L_66 - .L_65)
.L_65:
        /*0050*/ 	.word	0x00000008
.L_66:


//--------------------- .nv.callgraph             --------------------------
	.section	.nv.callgraph,"",@"SHT_CUDA_CALLGRAPH"
	.align	4
	.sectionentsize	8
	.align		4
        /*0000*/ 	.word	0x00000000
	.align		4
        /*0004*/ 	.word	0xffffffff
	.align		4
        /*0008*/ 	.word	0x00000000
	.align		4
        /*000c*/ 	.word	0xfffffffe
	.align		4
        /*0010*/ 	.word	0x00000000
	.align		4
        /*0014*/ 	.word	0xfffffffd
	.align		4
        /*0018*/ 	.word	0x00000000
	.align		4
        /*001c*/ 	.word	0xfffffffc


//--------------------- .nv.constant4             --------------------------
	.section	.nv.constant4,"a",@progbits
	.align	8
	.align		8
.nv.constant4:
        /*0000*/ 	.dword	__cudart_i2opi_f


//--------------------- .text._Z13atomic_stressPf --------------------------
	.section	.text._Z13atomic_stressPf,"ax",@progbits
	.align	128
        .global         _Z13atomic_stressPf
        .type           _Z13atomic_stressPf,@function
        .size           _Z13atomic_stressPf,(.L_x_16 - _Z13atomic_stressPf)
        .other          _Z13atomic_stressPf,@"STO_CUDA_ENTRY STV_DEFAULT"
_Z13atomic_stressPf:
.text._Z13atomic_stressPf:
[----:B------:R-:W-:Y:S01]  /*0000*/  LDC R1, c[0x0][0x37c] ;  /* 0x0000df00ff017b82 */ /* 0x000fe20000000800 */
[----:B------:R-:W0:Y:S07]  /*0010*/  S2R R0, SR_TID.X ;  /* 0x0000000000007919 */ /* 0x000e2e0000002100 */
[----:B------:R-:W0:Y:S08]  /*0020*/  S2UR UR4, SR_CTAID.X ;  /* 0x00000000000479c3 */ /* 0x000e300000002500 */
[----:B------:R-:W0:Y:S02]  /*0030*/  LDC R5, c[0x0][0x360] ;  /* 0x0000d800ff057b82 */ /* 0x000e240000000800 */
[----:B0-----:R-:W-:-:S05]  /*0040*/  IMAD R5, R5, UR4, R0 ;  /* 0x0000000405057c24 */ /* 0x001fca000f8e0200 */
[----:B------:R-:W-:-:S13]  /*0050*/  ISETP.GT.AND P0, PT, R5, 0xfffff, PT ;  /* 0x000fffff0500780c */ /* 0x000fda0003f04270 */
[----:B------:R-:W-:Y:S05]  /*0060*/  @P0 EXIT ;  /* 0x000000000000094d */ /* 0x000fea0003800000 */
[----:B------:R-:W0:Y:S01]  /*0070*/  LDC.64 R2, c[0x0][0x380] ;  /* 0x0000e000ff027b82 */ /* 0x000e220000000a00 */
[----:B------:R-:W1:Y:S01]  /*0080*/  LDCU.64 UR4, c[0x0][0x358] ;  /* 0x00006b00ff0477ac */ /* 0x000e620008000a00 */
[----:B------:R-:W-:Y:S02]  /*0090*/  HFMA2 R7, -RZ, RZ, 1.875, 0 ;  /* 0x3f800000ff077431 */ /* 0x000fe400000001ff */
[----:B0-----:R-:W-:-:S05]  /*00a0*/  IMAD.WIDE R2, R5, 0x4, R2 ;  /* 0x0000000405027825 */ /* 0x001fca00078e0202 */
[----:B-1----:R-:W-:Y:S04]  /*00b0*/  REDG.E.ADD.F32.FTZ.RN.STRONG.GPU desc[UR4][R2.64], R7 ;  /* 0x00000007020079a6 */ /* 0x002fe8000c12f304 */
[----:B------:R-:W-:Y:S04]  /*00c0*/  REDG.E.ADD.F32.FTZ.RN.STRONG.GPU desc[UR4][R2.64], R7 ;  /* 0x00000007020079a6 */ /* 0x000fe8000c12f304 */
        /* <DEDUP_REMOVED lines=997> */
[----:B------:R-:W-:Y:S01]  /*3f20*/  REDG.E.ADD.F32.FTZ.RN.STRONG.GPU desc[UR4][R2.64], R7 ;  /* 0x00000007020079a6 */ /* 0x000fe2000c12f304 */
[----:B------:R-:W-:Y:S05]  /*3f30*/  EXIT ;  /* 0x000000000000794d */ /* 0x000fea0003800000 */
.L_x_0:
[----:B------:R-:W-:-:S00]  /*3f40*/  BRA `(.L_x_0) ;  /* 0xfffffffc00fc7947 */ /* 0x000fc0000383ffff */
[----:B------:R-:W-:-:S00]  /*3f50*/  NOP ;  /* 0x0000000000007918 */ /* 0x000fc00000000000 */
        /* <DEDUP_REMOVED lines=10> */
.L_x_16:


//--------------------- .text._Z9xu_stressPf      --------------------------
	.section	.text._Z9xu_stressPf,"ax",@progbits
	.align	128
        .global         _Z9xu_stressPf
        .type           _Z9xu_stressPf,@function
        .size           _Z9xu_stressPf,(.L_x_17 - _Z9xu_stressPf)
        .other          _Z9xu_stressPf,@"STO_CUDA_ENTRY STV_DEFAULT"
_Z9xu_stressPf:
.text._Z9xu_stressPf:
        /* <DEDUP_REMOVED lines=9> */
[----:B0-----:R-:W-:-:S05]  /*0090*/  IMAD.WIDE R2, R5, 0x4, R2 ;  /* 0x0000000405027825 */ /* 0x001fca00078e0202 */
[----:B-1----:R-:W2:Y:S02]  /*00a0*/  LDG.E R4, desc[UR4][R2.64] ;  /* 0x0000000402047981 */ /* 0x002ea4000c1e1900 */
[----:B--2---:R-:W-:Y:S01]  /*00b0*/  FMUL R0, RZ, R4 ;  /* 0x00000004ff007220 */ /* 0x004fe20000400000 */
[C---:B------:R-:W-:Y:S01]  /*00c0*/  FMUL.RZ R7, R4.reuse, 0.15915493667125701904 ;  /* 0x3e22f98304077820 */ /* 0x040fe2000040c000 */
[C---:B------:R-:W-:Y:S01]  /*00d0*/  FMUL R5, R4.reuse, 2 ;  /* 0x4000000004057820 */ /* 0x040fe20000400000 */
[----:B------:R-:W-:Y:S01]  /*00e0*/  FMUL R6, R4, 3 ;  /* 0x4040000004067820 */ /* 0x000fe20000400000 */
[----:B------:R-:W-:Y:S01]  /*00f0*/  FMUL.RZ R8, R0, 0.15915493667125701904 ;  /* 0x3e22f98300087820 */ /* 0x000fe2000040c000 */
[----:B------:R-:W-:Y:S01]  /*0100*/  MUFU.SIN R15, R7 ;  /* 0x00000007000f7308 */ /* 0x000fe20000000400 */
[----:B------:R-:W-:Y:S01]  /*0110*/  FMUL.RZ R9, R5, 0.15915493667125701904 ;  /* 0x3e22f98305097820 */ /* 0x000fe2000040c000 */
[----:B------:R-:W-:-:S06]  /*0120*/  FMUL.RZ R10, R6, 0.15915493667125701904 ;  /* 0x3e22f983060a7820 */ /* 0x000fcc000040c000 */
[----:B------:R-:W-:Y:S08]  /*0130*/  MUFU.SIN R0, R8 ;  /* 0x0000000800007308 */ /* 0x000ff00000000400 */
[----:B------:R0:W1:Y:S08]  /*0140*/  MUFU.COS R17, R8 ;  /* 0x0000000800117308 */ /* 0x0000700000000000 */
[----:B------:R2:W3:Y:S01]  /*0150*/  MUFU.COS R26, R7 ;  /* 0x00000007001a7308 */ /* 0x0004e20000000000 */
[----:B0-----:R-:W-:-:S04]  /*0160*/  FMUL R8, R4, 5 ;  /* 0x40a0000004087820 */ /* 0x001fc80000400000 */
[----:B------:R-:W-:-:S03]  /*0170*/  FMUL.RZ R12, R8, 0.15915493667125701904 ;  /* 0x3e22f983080c7820 */ /* 0x000fc6000040c000 */
[----:B------:R-:W-:Y:S01]  /*0180*/  MUFU.SIN R24, R9 ;  /* 0x0000000900187308 */ /* 0x000fe20000000400 */
[----:B--2---:R-:W-:Y:S01]  /*0190*/  FMUL R7, R4, 4 ;  /* 0x4080000004077820 */ /* 0x004fe20000400000 */
[----:B-1----:R-:W-:-:S03]  /*01a0*/  FFMA R0, R0, R17, RZ ;  /* 0x0000001100007223 */ /* 0x002fc600000000ff */
[----:B------:R-:W-:-:S03]  /*01b0*/  FMUL.RZ R11, R7, 0.15915493667125701904 ;  /* 0x3e22f983070b7820 */ /* 0x000fc6000040c000 */
[----:B------:R0:W1:Y:S01]  /*01c0*/  MUFU.COS R5, R9 ;  /* 0x0000000900057308 */ /* 0x0000620000000000 */
[----:B---3--:R-:W-:Y:S01]  /*01d0*/  FFMA R15, R15, R26, R0 ;  /* 0x0000001a0f0f7223 */ /* 0x008fe20000000000 */
[----:B------:R-:W-:-:S06]  /*01e0*/  FMUL R0, R4, 12 ;  /* 0x4140000004007820 */ /* 0x000fcc0000400000 */
[----:B------:R-:W-:Y:S01]  /*01f0*/  MUFU.SIN R6, R10 ;  /* 0x0000000a00067308 */ /* 0x000fe20000000400 */
[----:B0-----:R-:W-:-:S04]  /*0200*/  FMUL R9, R4, 6 ;  /* 0x40c0000004097820 */ /* 0x001fc80000400000 */
[----:B------:R-:W-:-:S03]  /*0210*/  FMUL.RZ R13, R9, 0.15915493667125701904 ;  /* 0x3e22f983090d7820 */ /* 0x000fc6000040c000 */
[----:B------:R0:W2:Y:S08]  /*0220*/  MUFU.COS R25, R10 ;  /* 0x0000000a00197308 */ /* 0x0000b00000000000 */
[----:B------:R-:W-:Y:S01]  /*0230*/  MUFU.SIN R7, R11 ;  /* 0x0000000b00077308 */ /* 0x000fe20000000400 */
[----:B0-----:R-:W-:-:S04]  /*0240*/  FMUL R10, R4, 7 ;  /* 0x40e00000040a7820 */ /* 0x001fc80000400000 */
[----:B------:R-:W-:-:S03]  /*0250*/  FMUL.RZ R14, R10, 0.15915493667125701904 ;  /* 0x3e22f9830a0e7820 */ /* 0x000fc6000040c000 */
[----:B------:R0:W3:Y:S08]  /*0260*/  MUFU.COS R22, R11 ;  /* 0x0000000b00167308 */ /* 0x0000f00000000000 */
[----:B------:R-:W-:Y:S01]  /*0270*/  MUFU.SIN R8, R12 ;  /* 0x0000000c00087308 */ /* 0x000fe20000000400 */
[----:B0-----:R-:W-:-:S04]  /*0280*/  FMUL R11, R4, 8 ;  /* 0x41000000040b7820 */ /* 0x001fc80000400000 */
[----:B------:R-:W-:-:S03]  /*0290*/  FMUL.RZ R27, R11, 0.15915493667125701904 ;  /* 0x3e22f9830b1b7820 */ /* 0x000fc6000040c000 */
[----:B------:R0:W4:Y:S08]  /*02a0*/  MUFU.COS R21, R12 ;  /* 0x0000000c00157308 */ /* 0x0001300000000000 */
[----:B------:R-:W-:Y:S01]  /*02b0*/  MUFU.SIN R9, R13 ;  /* 0x0000000d00097308 */ /* 0x000fe20000000400 */
[----:B0-----:R-:W-:-:S04]  /*02c0*/  FMUL R12, R4, 9 ;  /* 0x41100000040c7820 */ /* 0x001fc80000400000 */
[----:B------:R-:W-:-:S03]  /*02d0*/  FMUL.RZ R28, R12, 0.15915493667125701904 ;  /* 0x3e22f9830c1c7820 */ /* 0x000fc6000040c000 */
[----:B------:R0:W5:Y:S08]  /*02e0*/  MUFU.COS R20, R13 ;  /* 0x0000000d00147308 */ /* 0x0001700000000000 */
[----:B------:R-:W-:Y:S01]  /*02f0*/  MUFU.SIN R11, R27 ;  /* 0x0000001b000b7308 */ /* 0x000fe20000000400 */
[----:B0-----:R-:W-:-:S04]  /*0300*/  FMUL R13, R4, 10 ;  /* 0x41200000040d7820 */ /* 0x001fc80000400000 */
[----:B------:R-:W-:-:S03]  /*0310*/  FMUL.RZ R29, R13, 0.15915493667125701904 ;  /* 0x3e22f9830d1d7820 */ /* 0x000fc6000040c000 */
[----:B------:R1:W-:Y:S08]  /*0320*/  MUFU.COS R18, R27 ;  /* 0x0000001b00127308 */ /* 0x0003f00000000000 */
[----:B------:R-:W-:Y:S01]  /*0330*/  MUFU.SIN R10, R14 ;  /* 0x0000000e000a7308 */ /* 0x000fe20000000400 */
[----:B-1----:R-:W-:Y:S01]  /*0340*/  FFMA R27, R24, R5, R15 ;  /* 0x00000005181b7223 */ /* 0x002fe2000000000f */
[----:B------:R-:W-:-:S03]  /*0350*/  FMUL R5, R4, 13 ;  /* 0x4150000004057820 */ /* 0x000fc60000400000 */
[----:B--2---:R-:W-:Y:S01]  /*0360*/  FFMA R26, R6, R25, R27 ;  /* 0x00000019061a7223 */ /* 0x004fe2000000001b */
[----:B------:R-:W-:Y:S02]  /*0370*/  FMUL R6, R4, 14 ;  /* 0x4160000004067820 */ /* 0x000fe40000400000 */
[----:B------:R0:W1:Y:S01]  /*0380*/  MUFU.COS R23, R14 ;  /* 0x0000000e00177308 */ /* 0x0000620000000000 */
[----:B---3--:R-:W-:Y:S01]  /*0390*/  FFMA R27, R7, R22, R26 ;  /* 0x00000016071b7223 */ /* 0x008fe2000000001a */
[----:B------:R-:W-:Y:S01]  /*03a0*/  FMUL.RZ R25, R6, 0.15915493667125701904 ;  /* 0x3e22f98306197820 */ /* 0x000fe2000040c000 */
[----:B------:R-:W-:Y:S02]  /*03b0*/  FMUL R7, R4, 15 ;  /* 0x4170000004077820 */ /* 0x000fe40000400000 */
[----:B----4-:R-:W-:Y:S01]  /*03c0*/  FFMA R26, R8, R21, R27 ;  /* 0x00000015081a7223 */ /* 0x010fe2000000001b */
[C---:B------:R-:W-:Y:S02]  /*03d0*/  FMUL R8, R4.reuse, 16 ;  /* 0x4180000004087820 */ /* 0x040fe40000400000 */
[----:B------:R-:W-:Y:S01]  /*03e0*/  MUFU.SIN R12, R28 ;  /* 0x0000001c000c7308 */ /* 0x000fe20000000400 */
[C---:B0-----:R-:W-:Y:S01]  /*03f0*/  FMUL R14, R4.reuse, 11 ;  /* 0x41300000040e7820 */ /* 0x041fe20000400000 */
[----:B-----5:R-:W-:Y:S01]  /*0400*/  FFMA R27, R9, R20, R26 ;  /* 0x00000014091b7223 */ /* 0x020fe2000000001a */
[----:B------:R-:W-:-:S02]  /*0410*/  FMUL R9, R4, 17 ;  /* 0x4188000004097820 */ /* 0x000fc40000400000 */
[----:B------:R-:W-:Y:S02]  /*0420*/  FMUL.RZ R17, R14, 0.15915493667125701904 ;  /* 0x3e22f9830e117820 */ /* 0x000fe4000040c000 */
[----:B------:R-:W-:Y:S01]  /*0430*/  FMUL.RZ R20, R9, 0.15915493667125701904 ;  /* 0x3e22f98309147820 */ /* 0x000fe2000040c000 */
[----:B------:R0:W2:Y:S01]  /*0440*/  MUFU.COS R19, R28 ;  /* 0x0000001c00137308 */ /* 0x0000a20000000000 */
[----:B-1----:R-:W-:Y:S01]  /*0450*/  FFMA R26, R10, R23, R27 ;  /* 0x000000170a1a7223 */ /* 0x002fe2000000001b */
[----:B------:R-:W-:-:S03]  /*0460*/  FMUL R10, R4, 18 ;  /* 0x41900000040a7820 */ /* 0x000fc60000400000 */
[----:B------:R-:W-:Y:S01]  /*0470*/  FFMA R27, R11, R18, R26 ;  /* 0x000000120b1b7223 */ /* 0x000fe2000000001a */
[----:B------:R-:W-:Y:S02]  /*0480*/  FMUL R11, R4, 19 ;  /* 0x41980000040b7820 */ /* 0x000fe40000400000 */
[----:B------:R-:W-:Y:S01]  /*0490*/  MUFU.SIN R13, R29 ;  /* 0x0000001d000d7308 */ /* 0x000fe20000000400 */
[----:B0-----:R-:W-:-:S07]  /*04a0*/  FMUL.RZ R28, R0, 0.15915493667125701904 ;  /* 0x3e22f983001c7820 */ /* 0x001fce000040c000 */
[----:B------:R0:W1:Y:S01]  /*04b0*/  MUFU.COS R16, R29 ;  /* 0x0000001d00107308 */ /* 0x0000620000000000 */
[----:B--2---:R-:W-:Y:S01]  /*04c0*/  FFMA R26, R12, R19, R27 ;  /* 0x000000130c1a7223 */ /* 0x004fe2000000001b */
[----:B------:R-:W-:-:S04]  /*04d0*/  FMUL R12, R4, 20 ;  /* 0x41a00000040c7820 */ /* 0x000fc80000400000 */
[----:B------:R-:W-:Y:S02]  /*04e0*/  FMUL.RZ R19, R12, 0.15915493667125701904 ;  /* 0x3e22f9830c137820 */ /* 0x000fe4000040c000 */
[----:B------:R-:W-:Y:S01]  /*04f0*/  MUFU.SIN R14, R17 ;  /* 0x00000011000e7308 */ /* 0x000fe20000000400 */
[----:B0-----:R-:W-:-:S07]  /*0500*/  FMUL.RZ R29, R5, 0.15915493667125701904 ;  /* 0x3e22f983051d7820 */ /* 0x001fce000040c000 */
[----:B------:R-:W0:Y:S01]  /*0510*/  MUFU.COS R17, R17 ;  /* 0x0000001100117308 */ /* 0x000e220000000000 */
[----:B-1----:R-:W-:Y:S01]  /*0520*/  FFMA R27, R13, R16, R26 ;  /* 0x000000100d1b7223 */ /* 0x002fe2000000001a */
[----:B------:R-:W-:-:S06]  /*0530*/  FMUL R13, R4, 21 ;  /* 0x41a80000040d7820 */ /* 0x000fcc0000400000 */
[----:B------:R-:W-:Y:S08]  /*0540*/  MUFU.SIN R0, R28 ;  /* 0x0000001c00007308 */ /* 0x000ff00000000400 */
[----:B------:R1:W2:Y:S01]  /*0550*/  MUFU.COS R15, R28 ;  /* 0x0000001c000f7308 */ /* 0x0002a20000000000 */
[----:B0-----:R-:W-:Y:S01]  /*0560*/  FFMA R17, R14, R17, R27 ;  /* 0x000000110e117223 */ /* 0x001fe2000000001b */
[----:B------:R-:W-:-:S06]  /*0570*/  FMUL R14, R4, 22 ;  /* 0x41b00000040e7820 */ /* 0x000fcc0000400000 */
[----:B------:R-:W-:Y:S01]  /*0580*/  MUFU.SIN R5, R29 ;  /* 0x0000001d00057308 */ /* 0x000fe20000000400 */
[----:B-1----:R-:W-:-:S07]  /*0590*/  FMUL.RZ R28, R7, 0.15915493667125701904 ;  /* 0x3e22f983071c7820 */ /* 0x002fce000040c000 */
        /* <DEDUP_REMOVED lines=115> */
[----:B------:R1:W2:Y:S08]  /*0cd0*/  MUFU.COS R25, R28 ;  /* 0x0000001c00197308 */ /* 0x0002b00000000000 */
[----:B------:R-:W-:Y:S01]  /*0ce0*/  MUFU.SIN R7, R29 ;  /* 0x0000001d00077308 */ /* 0x000fe20000000400 */
[----:B-1----:R-:W-:-:S07]  /*0cf0*/  FMUL.RZ R28, R9, 0.15915493667125701904 ;  /* 0x3e22f983091c7820 */ /* 0x002fce000040c000 */
[----:B------:R1:W3:Y:S08]  /*0d00*/  MUFU.COS R22, R29 ;  /* 0x0000001d00167308 */ /* 0x0002f00000000000 */
[----:B------:R-:W-:Y:S01]  /*0d10*/  MUFU.SIN R8, R21 ;  /* 0x0000001500087308 */ /* 0x000fe20000000400 */
[----:B-1----:R-:W-:-:S07]  /*0d20*/  FMUL.RZ R29, R10, 0.15915493667125701904 ;  /* 0x3e22f9830a1d7820 */ /* 0x002fce000040c000 */
[----:B------:R-:W1:Y:S08]  /*0d30*/  MUFU.COS R21, R21 ;  /* 0x0000001500157308 */ /* 0x000e700000000000 */
[----:B------:R-:W-:Y:S08]  /*0d40*/  MUFU.SIN R9, R28 ;  /* 0x0000001c00097308 */ /* 0x000ff00000000400 */
[----:B------:R4:W5:Y:S08]  /*0d50*/  MUFU.COS R20, R28 ;  /* 0x0000001c00147308 */ /* 0x0009700000000000 */
[----:B------:R-:W-:Y:S01]  /*0d60*/  MUFU.SIN R14, R27 ;  /* 0x0000001b000e7308 */ /* 0x000fe20000000400 */
[----:B----4-:R-:W-:-:S07]  /*0d70*/  FMUL.RZ R28, R12, 0.15915493667125701904 ;  /* 0x3e22f9830c1c7820 */ /* 0x010fce000040c000 */
[----:B------:R0:W-:Y:S08]  /*0d80*/  MUFU.COS R17, R27 ;  /* 0x0000001b00117308 */ /* 0x0001f00000000000 */
[----:B------:R-:W-:Y:S01]  /*0d90*/  MUFU.SIN R10, R29 ;  /* 0x0000001d000a7308 */ /* 0x000fe20000000400 */
[----:B0-----:R-:W-:Y:S01]  /*0da0*/  FFMA R27, R5, R24, R26 ;  /* 0x00000018051b7223 */ /* 0x001fe2000000001a */
[----:B------:R-:W-:-:S03]  /*0db0*/  FMUL R5, R4, 46 ;  /* 0x4238000004057820 */ /* 0x000fc60000400000 */
[----:B--2---:R-:W-:Y:S01]  /*0dc0*/  FFMA R26, R6, R25, R27 ;  /* 0x00000019061a7223 */ /* 0x004fe2000000001b */
[----:B------:R-:W-:Y:S02]  /*0dd0*/  FMUL R6, R4, 47 ;  /* 0x423c000004067820 */ /* 0x000fe40000400000 */
[----:B------:R0:W2:Y:S01]  /*0de0*/  MUFU.COS R23, R29 ;  /* 0x0000001d00177308 */ /* 0x0000a20000000000 */
[----:B---3--:R-:W-:Y:S01]  /*0df0*/  FFMA R27, R7, R22, R26 ;  /* 0x00000016071b7223 */ /* 0x008fe2000000001a */
[----:B------:R-:W-:Y:S01]  /*0e00*/  FMUL.RZ R25, R6, 0.15915493667125701904 ;  /* 0x3e22f98306197820 */ /* 0x000fe2000040c000 */
[----:B------:R-:W-:Y:S02]  /*0e10*/  FMUL R7, R4, 48 ;  /* 0x4240000004077820 */ /* 0x000fe40000400000 */
[----:B-1----:R-:W-:Y:S01]  /*0e20*/  FFMA R26, R8, R21, R27 ;  /* 0x00000015081a7223 */ /* 0x002fe2000000001b */
[C---:B------:R-:W-:Y:S02]  /*0e30*/  FMUL R8, R4.reuse, 49 ;  /* 0x4244000004087820 */ /* 0x040fe40000400000 */
[----:B------:R-:W-:Y:S01]  /*0e40*/  MUFU.SIN R11, R18 ;  /* 0x00000012000b7308 */ /* 0x000fe20000000400 */
[----:B0-----:R-:W-:Y:S01]  /*0e50*/  FMUL.RZ R29, R13, 0.15915493667125701904 ;  /* 0x3e22f9830d1d7820 */ /* 0x001fe2000040c000 */
[----:B-----5:R-:W-:Y:S01]  /*0e60*/  FFMA R27, R9, R20, R26 ;  /* 0x00000014091b7223 */ /* 0x020fe2000000001a */
[----:B------:R-:W-:-:S04]  /*0e70*/  FMUL R9, R4, 50 ;  /* 0x4248000004097820 */ /* 0x000fc80000400000 */
[----:B------:R-:W-:Y:S01]  /*0e80*/  FMUL.RZ R20, R9, 0.15915493667125701904 ;  /* 0x3e22f98309147820 */ /* 0x000fe2000040c000 */
[----:B------:R-:W0:Y:S01]  /*0e90*/  MUFU.COS R18, R18 ;  /* 0x0000001200127308 */ /* 0x000e220000000000 */
[----:B--2---:R-:W-:Y:S01]  /*0ea0*/  FFMA R26, R10, R23, R27 ;  /* 0x000000170a1a7223 */ /* 0x004fe2000000001b */
        /* <DEDUP_REMOVED lines=1841> */
[----:B------:R-:W0:Y:S08]  /*81c0*/  MUFU.COS R25, R25 ;  /* 0x0000001900197308 */ /* 0x000e300000000000 */
[----:B------:R-:W-:Y:S08]  /*81d0*/  MUFU.SIN R7, R28 ;  /* 0x0000001c00077308 */ /* 0x000ff00000000400 */
[----:B------:R2:W3:Y:S08]  /*81e0*/  MUFU.COS R22, R28 ;  /* 0x0000001c00167308 */ /* 0x0004f00000000000 */
[----:B------:R-:W-:Y:S01]  /*81f0*/  MUFU.SIN R8, R29 ;  /* 0x0000001d00087308 */ /* 0x000fe20000000400 */
[----:B--2---:R-:W-:-:S07]  /*8200*/  FMUL.RZ R28, R10, 0.15915493667125701904 ;  /* 0x3e22f9830a1c7820 */ /* 0x004fce000040c000 */
[----:B------:R2:W4:Y:S08]  /*8210*/  MUFU.COS R21, R29 ;  /* 0x0000001d00157308 */ /* 0x0005300000000000 */
[----:B------:R-:W-:Y:S01]  /*8220*/  MUFU.SIN R9, R20 ;  /* 0x0000001400097308 */ /* 0x000fe20000000400 */
[----:B--2---:R-:W-:-:S07]  /*8230*/  FMUL.RZ R29, R11, 0.15915493667125701904 ;  /* 0x3e22f9830b1d7820 */ /* 0x004fce000040c000 */
[----:B------:R-:W2:Y:S08]  /*8240*/  MUFU.COS R20, R20 ;  /* 0x0000001400147308 */ /* 0x000eb00000000000 */
[----:B------:R-:W-:Y:S08]  /*8250*/  MUFU.SIN R12, R27 ;  /* 0x0000001b000c7308 */ /* 0x000ff00000000400 */
[----:B------:R1:W-:Y:S08]  /*8260*/  MUFU.COS R13, R27 ;  /* 0x0000001b000d7308 */ /* 0x0003f00000000000 */
[----:B------:R-:W-:Y:S01]  /*8270*/  MUFU.SIN R10, R28 ;  /* 0x0000001c000a7308 */ /* 0x000fe20000000400 */
[----:B-1----:R-:W-:Y:S01]  /*8280*/  FFMA R27, R5, R24, R26 ;  /* 0x00000018051b7223 */ /* 0x002fe2000000001a */
[----:B------:R-:W-:-:S03]  /*8290*/  FMUL R5, R4, 420 ;  /* 0x43d2000004057820 */ /* 0x000fc60000400000 */
[----:B0-----:R-:W-:Y:S01]  /*82a0*/  FFMA R26, R6, R25, R27 ;  /* 0x00000019061a7223 */ /* 0x001fe2000000001b */
[C---:B------:R-:W-:Y:S02]  /*82b0*/  FMUL R6, R4.reuse, 421 ;  /* 0x43d2800004067820 */ /* 0x040fe40000400000 */
[----:B------:R0:W1:Y:S01]  /*82c0*/  MUFU.COS R23, R28 ;  /* 0x0000001c00177308 */ /* 0x0000620000000000 */
[----:B---3--:R-:W-:Y:S01]  /*82d0*/  FFMA R27, R7, R22, R26 ;  /* 0x00000016071b7223 */ /* 0x008fe2000000001a */
[----:B------:R-:W-:-:S03]  /*82e0*/  FMUL R7, R4, 422 ;  /* 0x43d3000004077820 */ /* 0x000fc60000400000 */
[----:B----4-:R-:W-:Y:S01]  /*82f0*/  FFMA R26, R8, R21, R27 ;  /* 0x00000015081a7223 */ /* 0x010fe2000000001b */
[----:B------:R-:W-:Y:S01]  /*8300*/  FMUL.RZ R22, R7, 0.15915493667125701904 ;  /* 0x3e22f98307167820 */ /* 0x000fe2000040c000 */
[----:B------:R-:W-:Y:S01]  /*8310*/  FMUL R8, R4, 423 ;  /* 0x43d3800004087820 */ /* 0x000fe20000400000 */
[----:B------:R-:W-:Y:S01]  /*8320*/  MUFU.SIN R11, R29 ;  /* 0x0000001d000b7308 */ /* 0x000fe20000000400 */
[----:B0-----:R-:W-:Y:S01]  /*8330*/  FMUL.RZ R28, R14, 0.15915493667125701904 ;  /* 0x3e22f9830e1c7820 */ /* 0x001fe2000040c000 */
[----:B--2---:R-:W-:Y:S01]  /*8340*/  FFMA R27, R9, R20, R26 ;  /* 0x00000014091b7223 */ /* 0x004fe2000000001a */
[----:B------:R-:W-:-:S05]  /*8350*/  FMUL R9, R4, 424 ;  /* 0x43d4000004097820 */ /* 0x000fca0000400000 */
[----:B------:R0:W2:Y:S01]  /*8360*/  MUFU.COS R18, R29 ;  /* 0x0000001d00127308 */ /* 0x0000a20000000000 */
[----:B-1----:R-:W-:Y:S01]  /*8370*/  FFMA R26, R10, R23, R27 ;  /* 0x000000170a1a7223 */ /* 0x002fe2000000001b */
[----:B------:R-:W-:-:S04]  /*8380*/  FMUL R10, R4, 425 ;  /* 0x43d48000040a7820 */ /* 0x000fc80000400000 */
[----:B------:R-:W-:Y:S02]  /*8390*/  FMUL.RZ R23, R10, 0.15915493667125701904 ;  /* 0x3e22f9830a177820 */ /* 0x000fe4000040c000 */
[----:B------:R-:W-:Y:S01]  /*83a0*/  MUFU.SIN R14, R28 ;  /* 0x0000001c000e7308 */ /* 0x000fe20000000400 */
[----:B0-----:R-:W-:-:S07]  /*83b0*/  FMUL.RZ R29, R16, 0.15915493667125701904 ;  /* 0x3e22f983101d7820 */ /* 0x001fce000040c000 */
[----:B------:R0:W1:Y:S01]  /*83c0*/  MUFU.COS R15, R28 ;  /* 0x0000001c000f7308 */ /* 0x0000620000000000 */
[----:B--2---:R-:W-:Y:S01]  /*83d0*/  FFMA R27, R11, R18, R26 ;  /* 0x000000120b1b7223 */ /* 0x004fe2000000001a */
[----:B------:R-:W-:-:S03]  /*83e0*/  FMUL R11, R4, 426 ;  /* 0x43d50000040b7820 */ /* 0x000fc60000400000 */
[----:B------:R-:W-:Y:S01]  /*83f0*/  FFMA R27, R12, R13, R27 ;  /* 0x0000000d0c1b7223 */ /* 0x000fe2000000001b */
[----:B------:R-:W-:Y:S01]  /*8400*/  FMUL.RZ R18, R11, 0.15915493667125701904 ;  /* 0x3e22f9830b127820 */ /* 0x000fe2000040c000 */
[----:B------:R-:W-:Y:S01]  /*8410*/  FMUL R13, R4, 427 ;  /* 0x43d58000040d7820 */ /* 0x000fe20000400000 */
[----:B------:R-:W-:Y:S01]  /*8420*/  MUFU.SIN R16, R29 ;  /* 0x0000001d00107308 */ /* 0x000fe20000000400 */
[----:B0-----:R-:W-:-:S07]  /*8430*/  FMUL.RZ R28, R5, 0.15915493667125701904 ;  /* 0x3e22f983051c7820 */ /* 0x001fce000040c000 */
[----:B------:R0:W2:Y:S01]  /*8440*/  MUFU.COS R17, R29 ;  /* 0x0000001d00117308 */ /* 0x0000a20000000000 */
[----:B-1----:R-:W-:Y:S01]  /*8450*/  FFMA R27, R14, R15, R27 ;  /* 0x0000000f0e1b7223 */ /* 0x002fe2000000001b */
[----:B------:R-:W-:-:S06]  /*8460*/  FMUL R15, R4, 428 ;  /* 0x43d60000040f7820 */ /* 0x000fcc0000400000 */
[----:B------:R-:W-:Y:S01]  /*8470*/  MUFU.SIN R0, R19 ;  /* 0x0000001300007308 */ /* 0x000fe20000000400 */
[----:B0-----:R-:W-:-:S07]  /*8480*/  FMUL.RZ R29, R6, 0.15915493667125701904 ;  /* 0x3e22f983061d7820 */ /* 0x001fce000040c000 */
        /* <DEDUP_REMOVED lines=11> */
[----:B------:R-:W-:-:S06]  /*8540*/  FMUL R5, R4, 431 ;  /* 0x43d7800004057820 */ /* 0x000fcc0000400000 */
[----:B------:R-:W-:Y:S01]  /*8550*/  MUFU.SIN R7, R22 ;  /* 0x0000001600077308 */ /* 0x000fe20000000400 */
[----:B0-----:R-:W-:-:S07]  /*8560*/  FMUL.RZ R29, R9, 0.15915493667125701904 ;  /* 0x3e22f983091d7820 */ /* 0x001fce000040c000 */
[----:B------:R-:W0:Y:S01]  /*8570*/  MUFU.COS R22, R22 ;  /* 0x0000001600167308 */ /* 0x000e220000000000 */
[----:B-1----:R-:W-:Y:S01]  /*8580*/  FFMA R26, R6, R25, R27 ;  /* 0x00000019061a7223 */ /* 0x002fe2000000001b */
[----:B------:R-:W-:-:S04]  /*8590*/  FMUL R6, R4, 432 ;  /* 0x43d8000004067820 */ /* 0x000fc80000400000 */
[----:B------:R-:W-:Y:S02]  /*85a0*/  FMUL.RZ R25, R6, 0.15915493667125701904 ;  /* 0x3e22f98306197820 */ /* 0x000fe4000040c000 */
        /* <DEDUP_REMOVED lines=18> */
[----:B------:R-:W-:-:S04]  /*86d0*/  FMUL R10, R4, 436 ;  /* 0x43da0000040a7820 */ /* 0x000fc80000400000 */
[----:B------:R-:W-:Y:S02]  /*86e0*/  FMUL.RZ R23, R10, 0.15915493667125701904 ;  /* 0x3e22f9830a177820 */ /* 0x000fe4000040c000 */
        /* <DEDUP_REMOVED lines=25> */
[----:B------:R0:W-:Y:S08]  /*8880*/  MUFU.COS R11, R23 ;  /* 0x00000017000b7308 */ /* 0x0001f00000000000 */
[----:B------:R-:W-:Y:S01]  /*8890*/  MUFU.SIN R7, R28 ;  /* 0x0000001c00077308 */ /* 0x000fe20000000400 */
[----:B0-----:R-:W-:Y:S01]  /*88a0*/  FFMA R23, R17, R18, R26 ;  /* 0x0000001211177223 */ /* 0x001fe2000000001a */
[----:B------:R-:W-:-:S03]  /*88b0*/  FMUL R18, R4, 440 ;  /* 0x43dc000004127820 */ /* 0x000fc60000400000 */
[----:B--2---:R-:W-:Y:S01]  /*88c0*/  FFMA R26, R0, R19, R23 ;  /* 0x00000013001a7223 */ /* 0x004fe20000000017 */
[----:B------:R-:W-:Y:S02]  /*88d0*/  FMUL R0, R4, 441 ;  /* 0x43dc800004007820 */ /* 0x000fe40000400000 */
[----:B------:R0:W2:Y:S08]  /*88e0*/  MUFU.COS R22, R28 ;  /* 0x0000001c00167308 */ /* 0x0000b00000000000 */
[----:B------:R-:W-:Y:S01]  /*88f0*/  MUFU.SIN R12, R27 ;  /* 0x0000001b000c7308 */ /* 0x000fe20000000400 */
[----:B0-----:R-:W-:-:S07]  /*8900*/  FMUL.RZ R28, R14, 0.15915493667125701904 ;  /* 0x3e22f9830e1c7820 */ /* 0x001fce000040c000 */
[----:B------:R0:W-:Y:S08]  /*8910*/  MUFU.COS R13, R27 ;  /* 0x0000001b000d7308 */ /* 0x0001f00000000000 */
[----:B------:R-:W-:Y:S01]  /*8920*/  MUFU.SIN R8, R29 ;  /* 0x0000001d00087308 */ /* 0x000fe20000000400 */
[----:B0-----:R-:W-:-:S07]  /*8930*/  FMUL.RZ R27, R18, 0.15915493667125701904 ;  /* 0x3e22f983121b7820 */ /* 0x001fce000040c000 */
[----:B------:R0:W4:Y:S08]  /*8940*/  MUFU.COS R21, R29 ;  /* 0x0000001d00157308 */ /* 0x0001300000000000 */
[----:B------:R-:W-:Y:S01]  /*8950*/  MUFU.SIN R9, R20 ;  /* 0x0000001400097308 */ /* 0x000fe20000000400 */
[----:B0-----:R-:W-:-:S07]  /*8960*/  FMUL.RZ R29, R16, 0.15915493667125701904 ;  /* 0x3e22f983101d7820 */ /* 0x001fce000040c000 */
[----:B------:R-:W0:Y:S08]  /*8970*/  MUFU.COS R20, R20 ;  /* 0x0000001400147308 */ /* 0x000e300000000000 */
[----:B------:R-:W-:Y:S08]  /*8980*/  MUFU.SIN R18, R27 ;  /* 0x0000001b00127308 */ /* 0x000ff00000000400 */
[----:B------:R3:W-:Y:S08]  /*8990*/  MUFU.COS R19, R27 ;  /* 0x0000001b00137308 */ /* 0x0007f00000000000 */
[----:B------:R-:W-:Y:S01]  /*89a0*/  MUFU.SIN R14, R28 ;  /* 0x0000001c000e7308 */ /* 0x000fe20000000400 */
[----:B---3--:R-:W-:Y:S01]  /*89b0*/  FFMA R27, R5, R24, R26 ;  /* 0x00000018051b7223 */ /* 0x008fe2000000001a */
[----:B------:R-:W-:-:S03]  /*89c0*/  FMUL R5, R4, 442 ;  /* 0x43dd000004057820 */ /* 0x000fc60000400000 */
[----:B-1----:R-:W-:Y:S01]  /*89d0*/  FFMA R26, R6, R25, R27 ;  /* 0x00000019061a7223 */ /* 0x002fe2000000001b */
[----:B------:R-:W-:Y:S02]  /*89e0*/  FMUL R6, R4, 443 ;  /* 0x43dd800004067820 */ /* 0x000fe40000400000 */
[----:B------:R1:W3:Y:S01]  /*89f0*/  MUFU.COS R15, R28 ;  /* 0x0000001c000f7308 */ /* 0x0002e20000000000 */
[----:B--2---:R-:W-:Y:S01]  /*8a00*/  FFMA R27, R7, R22, R26 ;  /* 0x00000016071b7223 */ /* 0x004fe2000000001a */
[----:B------:R-:W-:Y:S01]  /*8a10*/  FMUL.RZ R25, R6, 0.15915493667125701904 ;  /* 0x3e22f98306197820 */ /* 0x000fe2000040c000 */
[----:B------:R-:W-:Y:S02]  /*8a20*/  FMUL R7, R4, 444 ;  /* 0x43de000004077820 */ /* 0x000fe40000400000 */
[----:B----4-:R-:W-:Y:S01]  /*8a30*/  FFMA R26, R8, R21, R27 ;  /* 0x00000015081a7223 */ /* 0x010fe2000000001b */
[----:B------:R-:W-:Y:S02]  /*8a40*/  FMUL R8, R4, 445 ;  /* 0x43de800004087820 */ /* 0x000fe40000400000 */
[----:B------:R-:W-:Y:S01]  /*8a50*/  MUFU.SIN R16, R29 ;  /* 0x0000001d00107308 */ /* 0x000fe20000000400 */
[----:B0-----:R-:W-:Y:S01]  /*8a60*/  FFMA R27, R9, R20, R26 ;  /* 0x00000014091b7223 */ /* 0x001fe2000000001a */
[----:B-1----:R-:W-:Y:S01]  /*8a70*/  FMUL.RZ R28, R0, 0.15915493667125701904 ;  /* 0x3e22f983001c7820 */ /* 0x002fe2000040c000 */
[----:B------:R-:W-:-:S02]  /*8a80*/  FMUL R9, R4, 446 ;  /* 0x43df000004097820 */ /* 0x000fc40000400000 */
[----:B------:R-:W-:Y:S01]  /*8a90*/  FFMA R27, R10, R11, R27 ;  /* 0x0000000b0a1b7223 */ /* 0x000fe2000000001b */
[----:B------:R-:W-:Y:S01]  /*8aa0*/  FMUL R11, R4, 447 ;  /* 0x43df8000040b7820 */ /* 0x000fe20000400000 */
[----:B------:R-:W-:Y:S01]  /*8ab0*/  FMUL.RZ R20, R9, 0.15915493667125701904 ;  /* 0x3e22f98309147820 */ /* 0x000fe2000040c000 */
[----:B------:R0:W1:Y:S01]  /*8ac0*/  MUFU.COS R17, R29 ;  /* 0x0000001d00117308 */ /* 0x0000620000000000 */
[----:B------:R-:W-:Y:S01]  /*8ad0*/  FFMA R27, R12, R13, R27 ;  /* 0x0000000d0c1b7223 */ /* 0x000fe2000000001b */
[----:B------:R-:W-:Y:S01]  /*8ae0*/  FMUL.RZ R26, R11, 0.15915493667125701904 ;  /* 0x3e22f9830b1a7820 */ /* 0x000fe2000040c000 */
[----:B------:R-:W-:Y:S02]  /*8af0*/  FMUL R13, R4, 448 ;  /* 0x43e00000040d7820 */ /* 0x000fe40000400000 */
[----:B---3--:R-:W-:Y:S01]  /*8b00*/  FFMA R27, R14, R15, R27 ;  /* 0x0000000f0e1b7223 */ /* 0x008fe2000000001b */
[----:B------:R-:W-:Y:S02]  /*8b10*/  FMUL R15, R4, 449 ;  /* 0x43e08000040f7820 */ /* 0x000fe40000400000 */
        /* <DEDUP_REMOVED lines=9> */
[----:B------:R0:W1:Y:S08]  /*8bb0*/  MUFU.COS R24, R29 ;  /* 0x0000001d00187308 */ /* 0x0000700000000000 */
[----:B------:R-:W-:Y:S01]  /*8bc0*/  MUFU.SIN R6, R25 ;  /* 0x0000001900067308 */ /* 0x000fe20000000400 */
[----:B0-----:R-:W-:-:S07]  /*8bd0*/  FMUL.RZ R29, R8, 0.15915493667125701904 ;  /* 0x3e22f983081d7820 */ /* 0x001fce000040c000 */
[----:B------:R-:W0:Y:S08]  /*8be0*/  MUFU.COS R25, R25 ;  /* 0x0000001900197308 */ /* 0x000e300000000000 */
[----:B------:R-:W-:Y:S08]  /*8bf0*/  MUFU.SIN R7, R28 ;  /* 0x0000001c00077308 */ /* 0x000ff00000000400 */
[----:B------:R3:W4:Y:S08]  /*8c00*/  MUFU.COS R22, R28 ;  /* 0x0000001c00167308 */ /* 0x0007300000000000 */
[----:B------:R-:W-:Y:S01]  /*8c10*/  MUFU.SIN R8, R29 ;  /* 0x0000001d00087308 */ /* 0x000fe20000000400 */
[----:B---3--:R-:W-:-:S07]  /*8c20*/  FMUL.RZ R28, R13, 0.15915493667125701904 ;  /* 0x3e22f9830d1c7820 */ /* 0x008fce000040c000 */
[----:B------:R3:W5:Y:S08]  /*8c30*/  MUFU.COS R21, R29 ;  /* 0x0000001d00157308 */ /* 0x0007700000000000 */
[----:B------:R-:W-:Y:S01]  /*8c40*/  MUFU.SIN R11, R26 ;  /* 0x0000001a000b7308 */ /* 0x000fe20000000400 */
[----:B---3--:R-:W-:-:S07]  /*8c50*/  FMUL.RZ R29, R15, 0.15915493667125701904 ;  /* 0x3e22f9830f1d7820 */ /* 0x008fce000040c000 */
[----:B------:R2:W-:Y:S08]  /*8c60*/  MUFU.COS R12, R26 ;  /* 0x0000001a000c7308 */ /* 0x0005f00000000000 */
[----:B------:R-:W-:Y:S01]  /*8c70*/  MUFU.SIN R9, R20 ;  /* 0x0000001400097308 */ /* 0x000fe20000000400 */
[----:B--2---:R-:W-:Y:S01]  /*8c80*/  FFMA R26, R0, R23, R27 ;  /* 0x00000017001a7223 */ /* 0x004fe2000000001b */
[----:B------:R-:W-:-:S03]  /*8c90*/  FMUL R0, R4, 452 ;  /* 0x43e2000004007820 */ /* 0x000fc60000400000 */
[----:B-1----:R-:W-:Y:S01]  /*8ca0*/  FFMA R27, R5, R24, R26 ;  /* 0x00000018051b7223 */ /* 0x002fe2000000001a */
[----:B------:R-:W-:Y:S02]  /*8cb0*/  FMUL R5, R4, 453 ;  /* 0x43e2800004057820 */ /* 0x000fe40000400000 */
[----:B------:R1:W2:Y:S01]  /*8cc0*/  MUFU.COS R10, R20 ;  /* 0x00000014000a7308 */ /* 0x0002a20000000000 */
[----:B0-----:R-:W-:Y:S01]  /*8cd0*/  FFMA R26, R6, R25, R27 ;  /* 0x00000019061a7223 */ /* 0x001fe2000000001b */
[----:B------:R-:W-:Y:S01]  /*8ce0*/  FMUL.RZ R24, R5, 0.15915493667125701904 ;  /* 0x3e22f98305187820 */ /* 0x000fe2000040c000 */
[C---:B------:R-:W-:Y:S02]  /*8cf0*/  FMUL R6, R4.reuse, 454 ;  /* 0x43e3000004067820 */ /* 0x040fe40000400000 */
[----:B----4-:R-:W-:Y:S01]  /*8d00*/  FFMA R27, R7, R22, R26 ;  /* 0x00000016071b7223 */ /* 0x010fe2000000001a */
[----:B------:R-:W-:Y:S02]  /*8d10*/  FMUL R7, R4, 455 ;  /* 0x43e3800004077820 */ /* 0x000fe40000400000 */
[----:B------:R-:W-:Y:S01]  /*8d20*/  MUFU.SIN R13, R28 ;  /* 0x0000001c000d7308 */ /* 0x000fe20000000400 */
[----:B-1----:R-:W-:Y:S01]  /*8d30*/  FMUL.RZ R20, R17, 0.15915493667125701904 ;  /* 0x3e22f98311147820 */ /* 0x002fe2000040c000 */
[----:B-----5:R-:W-:Y:S01]  /*8d40*/  FFMA R26, R8, R21, R27 ;  /* 0x00000015081a7223 */ /* 0x020fe2000000001b */
[----:B------:R-:W-:-:S04]  /*8d50*/  FMUL R8, R4, 456 ;  /* 0x43e4000004087820 */ /* 0x000fc80000400000 */
[----:B------:R-:W-:Y:S01]  /*8d60*/  FMUL.RZ R21, R8, 0.15915493667125701904 ;  /* 0x3e22f98308157820 */ /* 0x000fe2000040c000 */
        /* <DEDUP_REMOVED lines=42> */
[----:B------:R-:W-:Y:S02]  /*9010*/  FMUL R5, R4, 464 ;  /* 0x43e8000004057820 */ /* 0x000fe40000400000 */
        /* <DEDUP_REMOVED lines=40> */
[----:B------:R2:W3:Y:S08]  /*92a0*/  MUFU.COS R8, R22 ;  /* 0x0000001600087308 */ /* 0x0004f00000000000 */
[----:B------:R-:W-:Y:S01]  /*92b0*/  MUFU.SIN R9, R26 ;  /* 0x0000001a00097308 */ /* 0x000fe20000000400 */
[----:B--2---:R-:W-:Y:S01]  /*92c0*/  FFMA R22, R18, R21, R27 ;  /* 0x0000001512167223 */ /* 0x004fe2000000001b */
[----:B------:R-:W-:-:S03]  /*92d0*/  FMUL R21, R4, 472 ;  /* 0x43ec000004157820 */ /* 0x000fc60000400000 */
[----:B-1----:R-:W-:Y:S01]  /*92e0*/  FFMA R27, R19, R20, R22 ;  /* 0x00000014131b7223 */ /* 0x002fe20000000016 */
[----:B------:R-:W-:Y:S02]  /*92f0*/  FMUL R19, R4, 473 ;  /* 0x43ec800004137820 */ /* 0x000fe40000400000 */
[----:B------:R1:W2:Y:S02]  /*9300*/  MUFU.COS R10, R26 ;  /* 0x0000001a000a7308 */ /* 0x0002a40000000000 */
[----:B------:R-:W-:-:S06]  /*9310*/  FMUL.RZ R20, R19, 0.15915493667125701904 ;  /* 0x3e22f98313147820 */ /* 0x000fcc000040c000 */
[----:B------:R-:W-:Y:S01]  /*9320*/  MUFU.SIN R11, R28 ;  /* 0x0000001c000b7308 */ /* 0x000fe20000000400 */
[----:B-1----:R-:W-:-:S07]  /*9330*/  FMUL.RZ R26, R15, 0.15915493667125701904 ;  /* 0x3e22f9830f1a7820 */ /* 0x002fce000040c000 */
[----:B------:R-:W-:Y:S08]  /*9340*/  MUFU.SIN R15, R26 ;  /* 0x0000001a000f7308 */ /* 0x000ff00000000400 */
[----:B------:R0:W-:Y:S08]  /*9350*/  MUFU.COS R16, R26 ;  /* 0x0000001a00107308 */ /* 0x0001f00000000000 */
[----:B------:R1:W2:Y:S01]  /*9360*/  MUFU.COS R12, R28 ;  /* 0x0000001c000c7308 */ /* 0x0002a20000000000 */
[----:B0-----:R-:W-:Y:S01]  /*9370*/  FFMA R26, R0, R23, R27 ;  /* 0x00000017001a7223 */ /* 0x001fe2000000001b */
[----:B------:R-:W-:-:S03]  /*9380*/  FMUL R0, R4, 474 ;  /* 0x43ed000004007820 */ /* 0x000fc60000400000 */
[----:B----4-:R-:W-:Y:S01]  /*9390*/  FFMA R27, R5, R24, R26 ;  /* 0x00000018051b7223 */ /* 0x010fe2000000001a */
[----:B------:R-:W-:Y:S02]  /*93a0*/  FMUL R5, R4, 475 ;  /* 0x43ed800004057820 */ /* 0x000fe40000400000 */
[----:B------:R-:W-:Y:S01]  /*93b0*/  MUFU.SIN R13, R29 ;  /* 0x0000001d000d7308 */ /* 0x000fe20000000400 */
[----:B-----5:R-:W-:Y:S01]  /*93c0*/  FFMA R26, R6, R25, R27 ;  /* 0x00000019061a7223 */ /* 0x020fe2000000001b */
[----:B-1----:R-:W-:Y:S01]  /*93d0*/  FMUL.RZ R28, R17, 0.15915493667125701904 ;  /* 0x3e22f983111c7820 */ /* 0x002fe2000040c000 */
[C---:B------:R-:W-:Y:S02]  /*93e0*/  FMUL R6, R4.reuse, 476 ;  /* 0x43ee000004067820 */ /* 0x040fe40000400000 */
[----:B---3--:R-:W-:Y:S01]  /*93f0*/  FFMA R26, R7, R8, R26 ;  /* 0x00000008071a7223 */ /* 0x008fe2000000001a */
[----:B------:R-:W-:Y:S01]  /*9400*/  FMUL R8, R4, 477 ;  /* 0x43ee800004087820 */ /* 0x000fe20000400000 */
[----:B------:R-:W-:Y:S01]  /*9410*/  FMUL.RZ R25, R6, 0.15915493667125701904 ;  /* 0x3e22f98306197820 */ /* 0x000fe2000040c000 */
[----:B------:R0:W1:Y:S01]  /*9420*/  MUFU.COS R14, R29 ;  /* 0x0000001d000e7308 */ /* 0x0000620000000000 */
[----:B--2---:R-:W-:Y:S01]  /*9430*/  FFMA R26, R9, R10, R26 ;  /* 0x0000000a091a7223 */ /* 0x004fe2000000001a */
[----:B------:R-:W-:Y:S01]  /*9440*/  FMUL.RZ R27, R8, 0.15915493667125701904 ;  /* 0x3e22f983081b7820 */ /* 0x000fe2000040c000 */
[----:B------:R-:W-:-:S02]  /*9450*/  FMUL R10, R4, 478 ;  /* 0x43ef0000040a7820 */ /* 0x000fc40000400000 */
[----:B------:R-:W-:Y:S01]  /*9460*/  FFMA R26, R11, R12, R26 ;  /* 0x0000000c0b1a7223 */ /* 0x000fe2000000001a */
        /* <DEDUP_REMOVED lines=12> */
[----:B------:R-:W-:-:S06]  /*9530*/  FMUL R18, R4, 482 ;  /* 0x43f1000004127820 */ /* 0x000fcc0000400000 */
        /* <DEDUP_REMOVED lines=12> */
[----:B------:R1:W-:Y:S08]  /*9600*/  MUFU.COS R9, R27 ;  /* 0x0000001b00097308 */ /* 0x0003f00000000000 */
[----:B------:R-:W-:Y:S01]  /*9610*/  MUFU.SIN R6, R25 ;  /* 0x0000001900067308 */ /* 0x000fe20000000400 */
[----:B-1----:R-:W-:-:S07]  /*9620*/  FMUL.RZ R27, R14, 0.15915493667125701904 ;  /* 0x3e22f9830e1b7820 */ /* 0x002fce000040c000 */
[----:B------:R1:W4:Y:S08]  /*9630*/  MUFU.COS R7, R25 ;  /* 0x0000001900077308 */ /* 0x0003300000000000 */
[----:B------:R-:W-:Y:S01]  /*9640*/  MUFU.SIN R14, R27 ;  /* 0x0000001b000e7308 */ /* 0x000fe20000000400 */
[----:B-1----:R-:W-:-:S07]  /*9650*/  FMUL.RZ R25, R12, 0.15915493667125701904 ;  /* 0x3e22f9830c197820 */ /* 0x002fce000040c000 */
[----:B------:R0:W-:Y:S08]  /*9660*/  MUFU.COS R15, R27 ;  /* 0x0000001b000f7308 */ /* 0x0001f00000000000 */
[----:B------:R-:W-:Y:S01]  /*9670*/  MUFU.SIN R10, R28 ;  /* 0x0000001c000a7308 */ /* 0x000fe20000000400 */
[----:B0-----:R-:W-:Y:S01]  /*9680*/  FFMA R27, R19, R20, R26 ;  /* 0x00000014131b7223 */ /* 0x001fe2000000001a */
[----:B------:R-:W-:-:S03]  /*9690*/  FMUL R19, R4, 484 ;  /* 0x43f2000004137820 */ /* 0x000fc60000400000 */
[----:B--2---:R-:W-:Y:S01]  /*96a0*/  FFMA R26, R0, R23, R27 ;  /* 0x00000017001a7223 */ /* 0x004fe2000000001b */
[C---:B------:R-:W-:Y:S02]  /*96b0*/  FMUL R0, R4.reuse, 485 ;  /* 0x43f2800004007820 */ /* 0x040fe40000400000 */
[----:B------:R0:W1:Y:S01]  /*96c0*/  MUFU.COS R11, R28 ;  /* 0x0000001c000b7308 */ /* 0x0000620000000000 */
[----:B---3--:R-:W-:Y:S01]  /*96d0*/  FFMA R27, R5, R24, R26 ;  /* 0x00000018051b7223 */ /* 0x008fe2000000001a */
[----:B------:R-:W-:-:S03]  /*96e0*/  FMUL R5, R4, 486 ;  /* 0x43f3000004057820 */ /* 0x000fc60000400000 */
[----:B----4-:R-:W-:Y:S01]  /*96f0*/  FFMA R27, R6, R7, R27 ;  /* 0x00000007061b7223 */ /* 0x010fe2000000001b */
[----:B------:R-:W-:Y:S01]  /*9700*/  FMUL R7, R4, 487 ;  /* 0x43f3800004077820 */ /* 0x000fe20000400000 */
[----:B------:R-:W-:Y:S01]  /*9710*/  FMUL.RZ R24, R5, 0.15915493667125701904 ;  /* 0x3e22f98305187820 */ /* 0x000fe2000040c000 */
[----:B------:R-:W-:Y:S01]  /*9720*/  MUFU.SIN R12, R25 ;  /* 0x00000019000c7308 */ /* 0x000fe20000000400 */
[----:B0-----:R-:W-:Y:S01]  /*9730*/  FMUL.RZ R28, R16, 0.15915493667125701904 ;  /* 0x3e22f983101c7820 */ /* 0x001fe2000040c000 */
[----:B------:R-:W-:Y:S01]  /*9740*/  FFMA R27, R8, R9, R27 ;  /* 0x00000009081b7223 */ /* 0x000fe2000000001b */
[----:B------:R-:W-:Y:S01]  /*9750*/  FMUL.RZ R26, R7, 0.15915493667125701904 ;  /* 0x3e22f983071a7820 */ /* 0x000fe2000040c000 */
[----:B------:R-:W-:-:S04]  /*9760*/  FMUL R9, R4, 488 ;  /* 0x43f4000004097820 */ /* 0x000fc80000400000 */
[----:B------:R0:W2:Y:S01]  /*9770*/  MUFU.COS R13, R25 ;  /* 0x00000019000d7308 */ /* 0x0000a20000000000 */
[----:B-1----:R-:W-:Y:S01]  /*9780*/  FFMA R27, R10, R11, R27 ;  /* 0x0000000b0a1b7223 */ /* 0x002fe2000000001b */
[----:B------:R-:W-:-:S06]  /*9790*/  FMUL R11, R4, 489 ;  /* 0x43f48000040b7820 */ /* 0x000fcc0000400000 */
[----:B------:R-:W-:Y:S01]  /*97a0*/  MUFU.SIN R16, R28 ;  /* 0x0000001c00107308 */ /* 0x000fe20000000400 */
[----:B0-----:R-:W-:-:S07]  /*97b0*/  FMUL.RZ R25, R22, 0.15915493667125701904 ;  /* 0x3e22f98316197820 */ /* 0x001fce000040c000 */
[----:B------:R0:W1:Y:S01]  /*97c0*/  MUFU.COS R17, R28 ;  /* 0x0000001c00117308 */ /* 0x0000620000000000 */
[----:B--2---:R-:W-:Y:S01]  /*97d0*/  FFMA R27, R12, R13, R27 ;  /* 0x0000000d0c1b7223 */ /* 0x004fe2000000001b */
[----:B------:R-:W-:-:S03]  /*97e0*/  FMUL R13, R4, 490 ;  /* 0x43f50000040d7820 */ /* 0x000fc60000400000 */
[----:B------:R-:W-:Y:S01]  /*97f0*/  FFMA R27, R14, R15, R27 ;  /* 0x0000000f0e1b7223 */ /* 0x000fe2000000001b */
[----:B------:R-:W-:Y:S02]  /*9800*/  FMUL R15, R4, 491 ;  /* 0x43f58000040f7820 */ /* 0x000fe40000400000 */
        /* <DEDUP_REMOVED lines=28> */
[----:B------:R-:W-:Y:S02]  /*99d0*/  FMUL R19, R4, 495 ;  /* 0x43f7800004137820 */ /* 0x000fe40000400000 */
        /* <DEDUP_REMOVED lines=47> */
[C---:B------:R-:W-:Y:S01]  /*9cd0*/  FMUL R21, R4.reuse, 504 ;  /* 0x43fc000004157820 */ /* 0x040fe20000400000 */
[----:B------:R-:W-:-:S02]  /*9ce0*/  FMUL R24, R4, 505 ;  /* 0x43fc800004187820 */ /* 0x000fc40000400000 */
[----:B--2---:R-:W-:Y:S02]  /*9cf0*/  FFMA R26, R22, R25, R27 ;  /* 0x00000019161a7223 */ /* 0x004fe4000000001b */
[----:B------:R-:W-:Y:S01]  /*9d00*/  FMUL.RZ R27, R24, 0.15915493667125701904 ;  /* 0x3e22f983181b7820 */ /* 0x000fe2000040c000 */
        /* <DEDUP_REMOVED lines=8> */
[----:B------:R-:W-:Y:S01]  /*9d90*/  FFMA R25, R6, R7, R25 ;  /* 0x0000000706197223 */ /* 0x000fe20000000019 */
[----:B------:R-:W-:-:S05]  /*9da0*/  FMUL R6, R4, 508 ;  /* 0x43fe000004067820 */ /* 0x000fca0000400000 */
        /* <DEDUP_REMOVED lines=27> */
[----:B------:R1:W4:Y:S08]  /*9f60*/  MUFU.COS R5, R26 ;  /* 0x0000001a00057308 */ /* 0x0003300000000000 */
[----:B------:R-:W-:Y:S01]  /*9f70*/  MUFU.SIN R6, R27 ;  /* 0x0000001b00067308 */ /* 0x000fe20000000400 */
[----:B-1----:R-:W-:-:S07]  /*9f80*/  FMUL.RZ R26, R8, 0.15915493667125701904 ;  /* 0x3e22f983081a7820 */ /* 0x002fce000040c000 */
[----:B------:R1:W-:Y:S08]  /*9f90*/  MUFU.COS R9, R27 ;  /* 0x0000001b00097308 */ /* 0x0003f00000000000 */
[----:B------:R-:W-:Y:S01]  /*9fa0*/  MUFU.SIN R0, R28 ;  /* 0x0000001c00007308 */ /* 0x000fe20000000400 */
[----:B-1----:R-:W-:-:S07]  /*9fb0*/  FMUL.RZ R27, R12, 0.15915493667125701904 ;  /* 0x3e22f9830c1b7820 */ /* 0x002fce000040c000 */
[----:B------:R1:W5:Y:S08]  /*9fc0*/  MUFU.COS R7, R28 ;  /* 0x0000001c00077308 */ /* 0x0003700000000000 */
[----:B------:R-:W-:Y:S01]  /*9fd0*/  MUFU.SIN R8, R26 ;  /* 0x0000001a00087308 */ /* 0x000fe20000000400 */
[----:B-1----:R-:W-:-:S07]  /*9fe0*/  FMUL.RZ R28, R10, 0.15915493667125701904 ;  /* 0x3e22f9830a1c7820 */ /* 0x002fce000040c000 */
[----:B------:R0:W1:Y:S08]  /*9ff0*/  MUFU.COS R11, R26 ;  /* 0x0000001a000b7308 */ /* 0x0000700000000000 */
[----:B------:R-:W-:Y:S01]  /*a000*/  MUFU.SIN R12, R27 ;  /* 0x0000001b000c7308 */ /* 0x000fe20000000400 */
[----:B0-----:R-:W-:Y:S01]  /*a010*/  FFMA R26, R18, R23, R25 ;  /* 0x00000017121a7223 */ /* 0x001fe20000000019 */
[----:B------:R-:W-:-:S04]  /*a020*/  FMUL R18, R4, 514 ;  /* 0x4400800004127820 */ /* 0x000fc80000400000 */
[----:B------:R-:W-:Y:S02]  /*a030*/  FMUL.RZ R25, R18, 0.15915493667125701904 ;  /* 0x3e22f98312197820 */ /* 0x000fe4000040c000 */
[----:B------:R2:W-:Y:S08]  /*a040*/  MUFU.COS R15, R27 ;  /* 0x0000001b000f7308 */ /* 0x0005f00000000000 */
[----:B------:R-:W-:Y:S01]  /*a050*/  MUFU.SIN R10, R28 ;  /* 0x0000001c000a7308 */ /* 0x000fe20000000400 */
[----:B--2---:R-:W-:Y:S01]  /*a060*/  FFMA R27, R21, R22, R26 ;  /* 0x00000016151b7223 */ /* 0x004fe2000000001a */
[----:B------:R-:W-:-:S03]  /*a070*/  FMUL R21, R4, 515 ;  /* 0x4400c00004157820 */ /* 0x000fc60000400000 */
[----:B---3--:R-:W-:Y:S01]  /*a080*/  FFMA R27, R24, R19, R27 ;  /* 0x00000013181b7223 */ /* 0x008fe2000000001b */
[----:B------:R-:W-:Y:S01]  /*a090*/  FMUL.RZ R26, R21, 0.15915493667125701904 ;  /* 0x3e22f983151a7820 */ /* 0x000fe2000040c000 */
[----:B------:R-:W-:Y:S01]  /*a0a0*/  FMUL R19, R4, 516 ;  /* 0x4401000004137820 */ /* 0x000fe20000400000 */
[----:B------:R0:W2:Y:S01]  /*a0b0*/  MUFU.COS R13, R28 ;  /* 0x0000001c000d7308 */ /* 0x0000a20000000000 */
[----:B----4-:R-:W-:Y:S01]  /*a0c0*/  FFMA R27, R20, R5, R27 ;  /* 0x00000005141b7223 */ /* 0x010fe2000000001b */
[----:B------:R-:W-:-:S03]  /*a0d0*/  FMUL R5, R4, 517 ;  /* 0x4401400004057820 */ /* 0x000fc60000400000 */
[----:B-----5:R-:W-:Y:S01]  /*a0e0*/  FFMA R7, R0, R7, R27 ;  /* 0x0000000700077223 */ /* 0x020fe2000000001b */
[----:B------:R-:W-:Y:S02]  /*a0f0*/  FMUL R0, R4, 518 ;  /* 0x4401800004007820 */ /* 0x000fe40000400000 */
[----:B------:R-:W-:Y:S01]  /*a100*/  MUFU.SIN R14, R29 ;  /* 0x0000001d000e7308 */ /* 0x000fe20000000400 */
[----:B0-----:R-:W-:Y:S01]  /*a110*/  FMUL.RZ R28, R16, 0.15915493667125701904 ;  /* 0x3e22f983101c7820 */ /* 0x001fe2000040c000 */
[----:B------:R-:W-:Y:S01]  /*a120*/  FFMA R9, R6, R9, R7 ;  /* 0x0000000906097223 */ /* 0x000fe20000000007 */
[----:B------:R-:W-:-:S03]  /*a130*/  FMUL R6, R4, 519 ;  /* 0x4401c00004067820 */ /* 0x000fc60000400000 */
[----:B-1----:R-:W-:Y:S01]  /*a140*/  FFMA R11, R8, R11, R9 ;  /* 0x0000000b080b7223 */ /* 0x002fe20000000009 */
[----:B------:R-:W-:Y:S01]  /*a150*/  FMUL.RZ R27, R6, 0.15915493667125701904 ;  /* 0x3e22f983061b7820 */ /* 0x000fe2000040c000 */
[----:B------:R0:W1:Y:S01]  /*a160*/  MUFU.COS R17, R29 ;  /* 0x0000001d00117308 */ /* 0x0000620000000000 */
[----:B------:R-:W-:Y:S01]  /*a170*/  FMUL R8, R4, 520 ;  /* 0x4402000004087820 */ /* 0x000fe20000400000 */
[----:B--2---:R-:W-:Y:S01]  /*a180*/  FFMA R13, R10, R13, R11 ;  /* 0x0000000d0a0d7223 */ /* 0x004fe2000000000b */
[----:B------:R-:W-:-:S03]  /*a190*/  FMUL R10, R4, 521 ;  /* 0x44024000040a7820 */ /* 0x000fc60000400000 */
[----:B------:R-:W-:Y:S01]  /*a1a0*/  FFMA R15, R12, R15, R13 ;  /* 0x0000000f0c0f7223 */ /* 0x000fe2000000000d */
        /* <DEDUP_REMOVED lines=34> */
[----:B------:R-:W-:Y:S02]  /*a3d0*/  FMUL R24, R4, 528 ;  /* 0x4404000004187820 */ /* 0x000fe40000400000 */
[----:B------:R-:W-:Y:S01]  /*a3e0*/  MUFU.SIN R8, R28 ;  /* 0x0000001c00087308 */ /* 0x000fe20000000400 */
[----:B0-----:R-:W-:Y:S01]  /*a3f0*/  FMUL.RZ R27, R12, 0.15915493667125701904 ;  /* 0x3e22f9830c1b7820 */ /* 0x001fe2000040c000 */
[----:B------:R-:W-:Y:S01]  /*a400*/  FFMA R25, R0, R7, R25 ;  /* 0x0000000700197223 */ /* 0x000fe20000000019 */
[----:B------:R-:W-:Y:S01]  /*a410*/  FMUL R0, R4, 529 ;  /* 0x4404400004007820 */ /* 0x000fe20000400000 */
[----:B------:R-:W-:-:S04]  /*a420*/  FMUL.RZ R26, R24, 0.15915493667125701904 ;  /* 0x3e22f983181a7820 */ /* 0x000fc8000040c000 */
        /* <DEDUP_REMOVED lines=17> */
[----:B------:R0:W1:Y:S01]  /*a540*/  MUFU.COS R23, R29 ;  /* 0x0000001d00177308 */ /* 0x0000620000000000 */
[----:B--2---:R-:W-:Y:S01]  /*a550*/  FFMA R25, R14, R17, R25 ;  /* 0x000000110e197223 */ /* 0x004fe20000000019 */
[----:B------:R-:W-:-:S06]  /*a560*/  FMUL R14, R4, 534 ;  /* 0x44058000040e7820 */ /* 0x000fcc0000400000 */
        /* <DEDUP_REMOVED lines=12> */
[----:B------:R0:W2:Y:S08]  /*a630*/  MUFU.COS R5, R29 ;  /* 0x0000001d00057308 */ /* 0x0000b00000000000 */
[----:B------:R-:W-:Y:S01]  /*a640*/  MUFU.SIN R24, R26 ;  /* 0x0000001a00187308 */ /* 0x000fe20000000400 */
[----:B0-----:R-:W-:-:S07]  /*a650*/  FMUL.RZ R29, R16, 0.15915493667125701904 ;  /* 0x3e22f983101d7820 */ /* 0x001fce000040c000 */
[----:B------:R0:W3:Y:S08]  /*a660*/  MUFU.COS R7, R26 ;  /* 0x0000001a00077308 */ /* 0x0000f00000000000 */
[----:B------:R-:W-:Y:S01]  /*a670*/  MUFU.SIN R0, R27 ;  /* 0x0000001b00007308 */ /* 0x000fe20000000400 */
[----:B0-----:R-:W-:-:S07]  /*a680*/  FMUL.RZ R26, R8, 0.15915493667125701904 ;  /* 0x3e22f983081a7820 */ /* 0x001fce000040c000 */
[----:B------:R0:W4:Y:S08]  /*a690*/  MUFU.COS R9, R27 ;  /* 0x0000001b00097308 */ /* 0x0001300000000000 */
[----:B------:R-:W-:Y:S01]  /*a6a0*/  MUFU.SIN R6, R28 ;  /* 0x0000001c00067308 */ /* 0x000fe20000000400 */
[----:B0-----:R-:W-:-:S07]  /*a6b0*/  FMUL.RZ R27, R10, 0.15915493667125701904 ;  /* 0x3e22f9830a1b7820 */ /* 0x001fce000040c000 */
[----:B------:R0:W5:Y:S08]  /*a6c0*/  MUFU.COS R11, R28 ;  /* 0x0000001c000b7308 */ /* 0x0001700000000000 */
[----:B------:R-:W-:Y:S01]  /*a6d0*/  MUFU.SIN R10, R27 ;  /* 0x0000001b000a7308 */ /* 0x000fe20000000400 */
[----:B0-----:R-:W-:-:S07]  /*a6e0*/  FMUL.RZ R28, R12, 0.15915493667125701904 ;  /* 0x3e22f9830c1c7820 */ /* 0x001fce000040c000 */
        /* <DEDUP_REMOVED lines=8> */
[----:B------:R-:W-:-:S03]  /*a770*/  FMUL R7, R4, 539 ;  /* 0x4406c00004077820 */ /* 0x000fc60000400000 */
[----:B----4-:R-:W-:Y:S01]  /*a780*/  FFMA R9, R0, R9, R27 ;  /* 0x0000000900097223 */ /* 0x010fe2000000001b */
[----:B------:R-:W-:Y:S02]  /*a790*/  FMUL R0, R4, 540 ;  /* 0x4407000004007820 */ /* 0x000fe40000400000 */
[----:B------:R-:W-:Y:S01]  /*a7a0*/  MUFU.SIN R12, R28 ;  /* 0x0000001c000c7308 */ /* 0x000fe20000000400 */
[----:B0-----:R-:W-:Y:S01]  /*a7b0*/  FMUL.RZ R26, R14, 0.15915493667125701904 ;  /* 0x3e22f9830e1a7820 */ /* 0x001fe2000040c000 */
[----:B-----5:R-:W-:Y:S01]  /*a7c0*/  FFMA R11, R6, R11, R9 ;  /* 0x0000000b060b7223 */ /* 0x020fe20000000009 */
[----:B------:R-:W-:-:S04]  /*a7d0*/  FMUL R6, R4, 541 ;  /* 0x4407400004067820 */ /* 0x000fc80000400000 */
        /* <DEDUP_REMOVED lines=35> */
[----:B------:R1:W-:Y:S08]  /*aa10*/  MUFU.COS R15, R26 ;  /* 0x0000001a000f7308 */ /* 0x0003f00000000000 */
[----:B------:R-:W-:Y:S01]  /*aa20*/  MUFU.SIN R6, R27 ;  /* 0x0000001b00067308 */ /* 0x000fe20000000400 */
[----:B-1----:R-:W-:Y:S01]  /*aa30*/  FFMA R26, R18, R25, R23 ;  /* 0x00000019121a7223 */ /* 0x002fe20000000017 */
        /* <DEDUP_REMOVED lines=71> */
[----:B------:R-:W-:-:S05]  /*aeb0*/  FMUL R13, R4, 563 ;  /* 0x440cc000040d7820 */ /* 0x000fca0000400000 */
[----:B------:R0:W2:Y:S01]  /*aec0*/  MUFU.COS R21, R28 ;  /* 0x0000001c00157308 */ /* 0x0000a20000000000 */
[----:B-1----:R-:W-:Y:S01]  /*aed0*/  FFMA R15, R8, R15, R27 ;  /* 0x0000000f080f7223 */ /* 0x002fe2000000001b */
[----:B------:R-:W-:-:S03]  /*aee0*/  FMUL R8, R4, 564 ;  /* 0x440d000004087820 */ /* 0x000fc60000400000 */
[----:B------:R-:W-:Y:S01]  /*aef0*/  FFMA R17, R10, R17, R15 ;  /* 0x000000110a117223 */ /* 0x000fe2000000000f */
[----:B------:R-:W-:Y:S01]  /*af00*/  FMUL R10, R4, 565 ;  /* 0x440d4000040a7820 */ /* 0x000fe20000400000 */
[----:B------:R-:W-:Y:S01]  /*af10*/  FMUL.RZ R27, R8, 0.15915493667125701904 ;  /* 0x3e22f983081b7820 */ /* 0x000fe2000040c000 */
        /* <DEDUP_REMOVED lines=41> */
[----:B------:R-:W-:Y:S01]  /*b1b0*/  FFMA R26, R11, R6, R26 ;  /* 0x000000060b1a7223 */ /* 0x000fe2000000001a */
[----:B0-----:R-:W-:Y:S01]  /*b1c0*/  FMUL.RZ R29, R16, 0.15915493667125701904 ;  /* 0x3e22f983101d7820 */ /* 0x001fe2000040c000 */
[----:B------:R-:W-:-:S04]  /*b1d0*/  FMUL R6, R4, 573 ;  /* 0x440f400004067820 */ /* 0x000fc80000400000 */
[----:B------:R-:W-:Y:S01]  /*b1e0*/  FMUL.RZ R11, R6, 0.15915493667125701904 ;  /* 0x3e22f983060b7820 */ /* 0x000fe2000040c000 */
[----:B------:R0:W2:Y:S08]  /*b1f0*/  MUFU.COS R15, R27 ;  /* 0x0000001b000f7308 */ /* 0x0000b00000000000 */
[----:B------:R-:W-:Y:S01]  /*b200*/  MUFU.SIN R12, R28 ;  /* 0x0000001c000c7308 */ /* 0x000fe20000000400 */
[----:B0-----:R-:W-:-:S07]  /*b210*/  FMUL.RZ R27, R14, 0.15915493667125701904 ;  /* 0x3e22f9830e1b7820 */ /* 0x001fce000040c000 */
[----:B------:R-:W-:Y:S08]  /*b220*/  MUFU.SIN R14, R27 ;  /* 0x0000001b000e7308 */ /* 0x000ff00000000400 */
[----:B------:R0:W-:Y:S08]  /*b230*/  MUFU.COS R19, R27 ;  /* 0x0000001b00137308 */ /* 0x0001f00000000000 */
[----:B------:R3:W4:Y:S01]  /*b240*/  MUFU.COS R21, R28 ;  /* 0x0000001c00157308 */ /* 0x0007220000000000 */
[----:B0-----:R-:W-:-:S07]  /*b250*/  FMUL.RZ R27, R20, 0.15915493667125701904 ;  /* 0x3e22f983141b7820 */ /* 0x001fce000040c000 */
[----:B------:R-:W-:Y:S01]  /*b260*/  MUFU.SIN R20, R27 ;  /* 0x0000001b00147308 */ /* 0x000fe20000000400 */
[----:B---3--:R-:W-:-:S07]  /*b270*/  FMUL.RZ R28, R18, 0.15915493667125701904 ;  /* 0x3e22f983121c7820 */ /* 0x008fce000040c000 */
[----:B------:R1:W-:Y:S08]  /*b280*/  MUFU.COS R25, R27 ;  /* 0x0000001b00197308 */ /* 0x0003f00000000000 */
[----:B------:R-:W-:Y:S01]  /*b290*/  MUFU.SIN R16, R29 ;  /* 0x0000001d00107308 */ /* 0x000fe20000000400 */
[----:B-1----:R-:W-:Y:S01]  /*b2a0*/  FFMA R27, R13, R24, R26 ;  /* 0x000000180d1b7223 */ /* 0x002fe2000000001a */
[----:B------:R-:W-:-:S03]  /*b2b0*/  FMUL R13, R4, 574 ;  /* 0x440f8000040d7820 */ /* 0x000fc60000400000 */
[----:B--2---:R-:W-:Y:S01]  /*b2c0*/  FFMA R15, R8, R15, R27 ;  /* 0x0000000f080f7223 */ /* 0x004fe2000000001b */
[----:B------:R-:W-:Y:S01]  /*b2d0*/  FMUL R8, R4, 575 ;  /* 0x440fc00004087820 */ /* 0x000fe20000400000 */
[----:B------:R-:W-:Y:S01]  /*b2e0*/  FMUL.RZ R26, R13, 0.15915493667125701904 ;  /* 0x3e22f9830d1a7820 */ /* 0x000fe2000040c000 */
[----:B------:R0:W1:Y:S01]  /*b2f0*/  MUFU.COS R23, R29 ;  /* 0x0000001d00177308 */ /* 0x0000620000000000 */
[----:B------:R-:W-:Y:S01]  /*b300*/  FFMA R17, R10, R17, R15 ;  /* 0x000000110a117223 */ /* 0x000fe2000000000f */
[----:B------:R-:W-:Y:S01]  /*b310*/  FMUL.RZ R27, R8, 0.15915493667125701904 ;  /* 0x3e22f983081b7820 */ /* 0x000fe2000040c000 */
[----:B------:R-:W-:Y:S02]  /*b320*/  FMUL R10, R4, 576 ;  /* 0x44100000040a7820 */ /* 0x000fe40000400000 */
[----:B----4-:R-:W-:Y:S01]  /*b330*/  FFMA R21, R12, R21, R17 ;  /* 0x000000150c157223 */ /* 0x010fe20000000011 */
[----:B------:R-:W-:Y:S02]  /*b340*/  FMUL R12, R4, 577 ;  /* 0x44104000040c7820 */ /* 0x000fe40000400000 */
        /* <DEDUP_REMOVED lines=9> */
[----:B------:R0:W1:Y:S08]  /*b3e0*/  MUFU.COS R22, R29 ;  /* 0x0000001d00167308 */ /* 0x0000700000000000 */
[----:B------:R-:W-:Y:S01]  /*b3f0*/  MUFU.SIN R0, R28 ;  /* 0x0000001c00007308 */ /* 0x000fe20000000400 */
[----:B0-----:R-:W-:-:S07]  /*b400*/  FMUL.RZ R29, R14, 0.15915493667125701904 ;  /* 0x3e22f9830e1d7820 */ /* 0x001fce000040c000 */
[----:B------:R0:W3:Y:S08]  /*b410*/  MUFU.COS R9, R28 ;  /* 0x0000001c00097308 */ /* 0x0000f00000000000 */
[----:B------:R-:W-:Y:S01]  /*b420*/  MUFU.SIN R6, R11 ;  /* 0x0000000b00067308 */ /* 0x000fe20000000400 */
[----:B0-----:R-:W-:-:S07]  /*b430*/  FMUL.RZ R28, R10, 0.15915493667125701904 ;  /* 0x3e22f9830a1c7820 */ /* 0x001fce000040c000 */
[----:B------:R-:W-:Y:S08]  /*b440*/  MUFU.SIN R13, R26 ;  /* 0x0000001a000d7308 */ /* 0x000ff00000000400 */
[----:B------:R0:W-:Y:S08]  /*b450*/  MUFU.COS R24, R26 ;  /* 0x0000001a00187308 */ /* 0x0001f00000000000 */
[----:B------:R-:W4:Y:S01]  /*b460*/  MUFU.COS R11, R11 ;  /* 0x0000000b000b7308 */ /* 0x000f220000000000 */
[----:B0-----:R-:W-:-:S07]  /*b470*/  FMUL.RZ R26, R12, 0.15915493667125701904 ;  /* 0x3e22f9830c1a7820 */ /* 0x001fce000040c000 */
[----:B------:R-:W-:Y:S08]  /*b480*/  MUFU.SIN R8, R27 ;  /* 0x0000001b00087308 */ /* 0x000ff00000000400 */
[----:B------:R2:W0:Y:S08]  /*b490*/  MUFU.COS R15, R27 ;  /* 0x0000001b000f7308 */ /* 0x0004300000000000 */
[----:B------:R-:W-:Y:S01]  /*b4a0*/  MUFU.SIN R12, R26 ;  /* 0x0000001a000c7308 */ /* 0x000fe20000000400 */
[----:B--2---:R-:W-:Y:S01]  /*b4b0*/  FFMA R27, R18, R5, R23 ;  /* 0x00000005121b7223 */ /* 0x004fe20000000017 */
[----:B------:R-:W-:-:S04]  /*b4c0*/  FMUL R5, R4, 580 ;  /* 0x4411000004057820 */ /* 0x000fc80000400000 */
[----:B------:R-:W-:Y:S02]  /*b4d0*/  FMUL.RZ R18, R5, 0.15915493667125701904 ;  /* 0x3e22f98305127820 */ /* 0x000fe4000040c000 */
[----:B------:R2:W-:Y:S08]  /*b4e0*/  MUFU.COS R19, R26 ;  /* 0x0000001a00137308 */ /* 0x0005f00000000000 */
[----:B------:R-:W-:Y:S01]  /*b4f0*/  MUFU.SIN R10, R28 ;  /* 0x0000001c000a7308 */ /* 0x000fe20000000400 */
[----:B--2---:R-:W-:Y:S01]  /*b500*/  FFMA R26, R20, R25, R27 ;  /* 0x00000019141a7223 */ /* 0x004fe2000000001b */
[----:B------:R-:W-:-:S03]  /*b510*/  FMUL R20, R4, 581 ;  /* 0x4411400004147820 */ /* 0x000fc60000400000 */
[----:B-1----:R-:W-:Y:S01]  /*b520*/  FFMA R25, R7, R22, R26 ;  /* 0x0000001607197223 */ /* 0x002fe2000000001a */
[----:B------:R-:W-:Y:S01]  /*b530*/  FMUL.RZ R27, R20, 0.15915493667125701904 ;  /* 0x3e22f983141b7820 */ /* 0x000fe2000040c000 */
[----:B------:R-:W-:Y:S01]  /*b540*/  FMUL R22, R4, 582 ;  /* 0x4411800004167820 */ /* 0x000fe20000400000 */
[----:B------:R1:W2:Y:S01]  /*b550*/  MUFU.COS R17, R28 ;  /* 0x0000001c00117308 */ /* 0x0002a20000000000 */
[----:B---3--:R-:W-:Y:S01]  /*b560*/  FFMA R25, R0, R9, R25 ;  /* 0x0000000900197223 */ /* 0x008fe20000000019 */
[----:B------:R-:W-:-:S03]  /*b570*/  FMUL R0, R4, 583 ;  /* 0x4411c00004007820 */ /* 0x000fc60000400000 */
[----:B----4-:R-:W-:Y:S01]  /*b580*/  FFMA R26, R6, R11, R25 ;  /* 0x0000000b061a7223 */ /* 0x010fe20000000019 */
[----:B------:R-:W-:Y:S02]  /*b590*/  FMUL R6, R4, 584 ;  /* 0x4412000004067820 */ /* 0x000fe40000400000 */
[----:B------:R-:W-:Y:S01]  /*b5a0*/  MUFU.SIN R14, R29 ;  /* 0x0000001d000e7308 */ /* 0x000fe20000000400 */
[----:B-1----:R-:W-:Y:S01]  /*b5b0*/  FMUL.RZ R28, R16, 0.15915493667125701904 ;  /* 0x3e22f983101c7820 */ /* 0x002fe2000040c000 */
[----:B------:R-:W-:Y:S01]  /*b5c0*/  FFMA R25, R13, R24, R26 ;  /* 0x000000180d197223 */ /* 0x000fe2000000001a */
[----:B------:R-:W-:-:S03]  /*b5d0*/  FMUL R24, R4, 585 ;  /* 0x4412400004187820 */ /* 0x000fc60000400000 */
[----:B0-----:R-:W-:Y:S01]  /*b5e0*/  FFMA R25, R8, R15, R25 ;  /* 0x0000000f08197223 */ /* 0x001fe20000000019 */
        /* <DEDUP_REMOVED lines=14> */
[----:B------:R-:W0:Y:S08]  /*b6d0*/  MUFU.COS R18, R18 ;  /* 0x0000001200127308 */ /* 0x000e300000000000 */
[----:B------:R-:W-:Y:S08]  /*b6e0*/  MUFU.SIN R20, R27 ;  /* 0x0000001b00147308 */ /* 0x000ff00000000400 */
        /* <DEDUP_REMOVED lines=14> */
[----:B--2---:R-:W-:Y:S01]  /*b7d0*/  FFMA R26, R16, R23, R25 ;  /* 0x00000017101a7223 */ /* 0x004fe20000000019 */
[----:B------:R-:W-:-:S04]  /*b7e0*/  FMUL R16, R4, 590 ;  /* 0x4413800004107820 */ /* 0x000fc80000400000 */
[----:B------:R-:W-:Y:S02]  /*b7f0*/  FMUL.RZ R25, R16, 0.15915493667125701904 ;  /* 0x3e22f98310197820 */ /* 0x000fe4000040c000 */
[----:B------:R0:W-:Y:S08]  /*b800*/  MUFU.COS R19, R27 ;  /* 0x0000001b00137308 */ /* 0x0001f00000000000 */
[----:B------:R-:W-:Y:S01]  /*b810*/  MUFU.SIN R8, R28 ;  /* 0x0000001c00087308 */ /* 0x000fe20000000400 */
[----:B0-----:R-:W-:Y:S01]  /*b820*/  FFMA R27, R5, R18, R26 ;  /* 0x00000012051b7223 */ /* 0x001fe2000000001a */
        /* <DEDUP_REMOVED lines=14> */
[----:B------:R-:W-:Y:S01]  /*b910*/  FMUL R13, R4, 596 ;  /* 0x44150000040d7820 */ /* 0x000fe20000400000 */
[----:B------:R0:W1:Y:S02]  /*b920*/  MUFU.COS R21, R29 ;  /* 0x0000001d00157308 */ /* 0x0000640000000000 */
[----:B--2---:R-:W-:Y:S01]  /*b930*/  FFMA R17, R8, R17, R27 ;  /* 0x0000001108117223 */ /* 0x004fe2000000001b */
[----:B------:R-:W-:-:S03]  /*b940*/  FMUL R8, R4, 597 ;  /* 0x4415400004087820 */ /* 0x000fc60000400000 */
[----:B------:R-:W-:Y:S01]  /*b950*/  FFMA R19, R10, R19, R17 ;  /* 0x000000130a137223 */ /* 0x000fe20000000011 */
[----:B------:R-:W-:Y:S01]  /*b960*/  FMUL R10, R4, 598 ;  /* 0x44158000040a7820 */ /* 0x000fe20000400000 */
[----:B------:R-:W-:Y:S01]  /*b970*/  MUFU.SIN R14, R28 ;  /* 0x0000001c000e7308 */ /* 0x000fe20000000400 */
[----:B0-----:R-:W-:Y:S02]  /*b980*/  FMUL.RZ R29, R9, 0.15915493667125701904 ;  /* 0x3e22f983091d7820 */ /* 0x001fe4000040c000 */
[----:B------:R-:W-:-:S05]  /*b990*/  FMUL.RZ R27, R10, 0.15915493667125701904 ;  /* 0x3e22f9830a1b7820 */ /* 0x000fca000040c000 */
        /* <DEDUP_REMOVED lines=26> */
[----:B------:R-:W-:Y:S01]  /*bb40*/  FMUL.RZ R25, R16, 0.15915493667125701904 ;  /* 0x3e22f98310197820 */ /* 0x000fe2000040c000 */
[C---:B------:R-:W-:Y:S01]  /*bb50*/  FMUL R18, R4.reuse, 602 ;  /* 0x4416800004127820 */ /* 0x040fe20000400000 */
[----:B------:R0:W1:Y:S01]  /*bb60*/  MUFU.COS R15, R28 ;  /* 0x0000001c000f7308 */ /* 0x0000620000000000 */
[----:B---3--:R-:W-:Y:S01]  /*bb70*/  FFMA R26, R7, R20, R26 ;  /* 0x00000014071a7223 */ /* 0x008fe2000000001a */
[----:B------:R-:W-:-:S03]  /*bb80*/  FMUL R20, R4, 603 ;  /* 0x4416c00004147820 */ /* 0x000fc60000400000 */
[----:B----4-:R-:W-:Y:S01]  /*bb90*/  FFMA R26, R9, R0, R26 ;  /* 0x00000000091a7223 */ /* 0x010fe2000000001a */
[----:B------:R-:W-:Y:S02]  /*bba0*/  FMUL R0, R4, 604 ;  /* 0x4417000004007820 */ /* 0x000fe40000400000 */
        /* <DEDUP_REMOVED lines=10> */
[----:B0-----:R-:W-:Y:S01]  /*bc50*/  FFMA R25, R11, R22, R26 ;  /* 0x000000160b197223 */ /* 0x001fe2000000001a */
[----:B------:R-:W-:-:S03]  /*bc60*/  FMUL R22, R4, 605 ;  /* 0x4417400004167820 */ /* 0x000fc60000400000 */
[----:B-1----:R-:W-:Y:S01]  /*bc70*/  FFMA R26, R6, R15, R25 ;  /* 0x0000000f061a7223 */ /* 0x002fe20000000019 */
[C---:B------:R-:W-:Y:S02]  /*bc80*/  FMUL R6, R4.reuse, 606 ;  /* 0x4417800004067820 */ /* 0x040fe40000400000 */
[----:B------:R0:W1:Y:S01]  /*bc90*/  MUFU.COS R21, R28 ;  /* 0x0000001c00157308 */ /* 0x0000620000000000 */
[----:B--2---:R-:W-:Y:S01]  /*bca0*/  FFMA R25, R13, R24, R26 ;  /* 0x000000180d197223 */ /* 0x004fe2000000001a */
[----:B------:R-:W-:-:S03]  /*bcb0*/  FMUL R24, R4, 607 ;  /* 0x4417c00004187820 */ /* 0x000fc60000400000 */
[----:B------:R-:W-:Y:S01]  /*bcc0*/  FFMA R25, R8, R17, R25 ;  /* 0x0000001108197223 */ /* 0x000fe20000000019 */
[----:B------:R-:W-:Y:S01]  /*bcd0*/  FMUL R8, R4, 608 ;  /* 0x4418000004087820 */ /* 0x000fe20000400000 */
[----:B------:R-:W-:Y:S01]  /*bce0*/  FMUL.RZ R26, R24, 0.15915493667125701904 ;  /* 0x3e22f983181a7820 */ /* 0x000fe2000040c000 */
[----:B------:R-:W-:Y:S01]  /*bcf0*/  MUFU.SIN R14, R29 ;  /* 0x0000001d000e7308 */ /* 0x000fe20000000400 */
[----:B0-----:R-:W-:Y:S01]  /*bd00*/  FMUL.RZ R28, R20, 0.15915493667125701904 ;  /* 0x3e22f983141c7820 */ /* 0x001fe2000040c000 */
[----:B---3--:R-:W-:Y:S01]  /*bd10*/  FFMA R25, R10, R19, R25 ;  /* 0x000000130a197223 */ /* 0x008fe20000000019 */
        /* <DEDUP_REMOVED lines=14> */
[----:B------:R0:W-:Y:S08]  /*be00*/  MUFU.COS R15, R27 ;  /* 0x0000001b000f7308 */ /* 0x0001f00000000000 */
        /* <DEDUP_REMOVED lines=10> */
[----:B------:R-:W-:Y:S02]  /*beb0*/  FMUL R7, R4, 613 ;  /* 0x4419400004077820 */ /* 0x000fe40000400000 */
[----:B------:R0:W1:Y:S01]  /*bec0*/  MUFU.COS R13, R28 ;  /* 0x0000001c000d7308 */ /* 0x0000620000000000 */
[----:B--2---:R-:W-:Y:S01]  /*bed0*/  FFMA R27, R20, R9, R27 ;  /* 0x00000009141b7223 */ /* 0x004fe2000000001b */
[----:B------:R-:W-:-:S03]  /*bee0*/  FMUL R9, R4, 614 ;  /* 0x4419800004097820 */ /* 0x000fc60000400000 */
[----:B---3--:R-:W-:Y:S01]  /*bef0*/  FFMA R11, R0, R11, R27 ;  /* 0x0000000b000b7223 */ /* 0x008fe2000000001b */
        /* <DEDUP_REMOVED lines=16> */
[----:B0-----:R-:W-:Y:S01]  /*c000*/  FMUL.RZ R28, R5, 0.15915493667125701904 ;  /* 0x3e22f983051c7820 */ /* 0x001fe2000040c000 */
[----:B------:R-:W-:-:S06]  /*c010*/  FMUL.RZ R27, R8, 0.15915493667125701904 ;  /* 0x3e22f983081b7820 */ /* 0x000fcc000040c000 */
        /* <DEDUP_REMOVED lines=22> */
[----:B------:R1:W0:Y:S08]  /*c180*/  MUFU.COS R22, R26 ;  /* 0x0000001a00167308 */ /* 0x0002300000000000 */
[----:B------:R-:W-:Y:S01]  /*c190*/  MUFU.SIN R8, R27 ;  /* 0x0000001b00087308 */ /* 0x000fe20000000400 */
[----:B-1----:R-:W-:Y:S01]  /*c1a0*/  FFMA R26, R14, R25, R23 ;  /* 0x000000190e1a7223 */ /* 0x002fe20000000017 */
[----:B------:R-:W-:-:S03]  /*c1b0*/  FMUL R14, R4, 622 ;  /* 0x441b8000040e7820 */ /* 0x000fc60000400000 */
[----:B--2---:R-:W-:Y:S01]  /*c1c0*/  FFMA R26, R5, R16, R26 ;  /* 0x00000010051a7223 */ /* 0x004fe2000000001a */
[C---:B------:R-:W-:Y:S02]  /*c1d0*/  FMUL R16, R4.reuse, 623 ;  /* 0x441bc00004107820 */ /* 0x040fe40000400000 */
[----:B------:R1:W-:Y:S01]  /*c1e0*/  MUFU.COS R19, R27 ;  /* 0x0000001b00137308 */ /* 0x0003e20000000000 */
[----:B---3--:R-:W-:Y:S01]  /*c1f0*/  FFMA R18, R7, R18, R26 ;  /* 0x0000001207127223 */ /* 0x008fe2000000001a */
[----:B------:R-:W-:-:S04]  /*c200*/  FMUL R7, R4, 624 ;  /* 0x441c000004077820 */ /* 0x000fc80000400000 */
[----:B------:R-:W-:Y:S02]  /*c210*/  FMUL.RZ R26, R7, 0.15915493667125701904 ;  /* 0x3e22f983071a7820 */ /* 0x000fe4000040c000 */
[----:B------:R-:W-:Y:S01]  /*c220*/  MUFU.SIN R6, R29 ;  /* 0x0000001d00067308 */ /* 0x000fe20000000400 */
[----:B-1----:R-:W-:-:S07]  /*c230*/  FMUL.RZ R27, R14, 0.15915493667125701904 ;  /* 0x3e22f9830e1b7820 */ /* 0x002fce000040c000 */
        /* <DEDUP_REMOVED lines=8> */
[----:B----4-:R-:W-:Y:S01]  /*c2c0*/  FFMA R27, R9, R20, R18 ;  /* 0x00000014091b7223 */ /* 0x010fe20000000012 */
[----:B------:R-:W-:-:S03]  /*c2d0*/  FMUL R9, R4, 625 ;  /* 0x441c400004097820 */ /* 0x000fc60000400000 */
[----:B-----5:R-:W-:Y:S01]  /*c2e0*/  FFMA R20, R0, R15, R27 ;  /* 0x0000000f00147223 */ /* 0x020fe2000000001b */
[C---:B------:R-:W-:Y:S02]  /*c2f0*/  FMUL R15, R4.reuse, 626 ;  /* 0x441c8000040f7820 */ /* 0x040fe40000400000 */
[----:B------:R1:W4:Y:S01]  /*c300*/  MUFU.COS R21, R29 ;  /* 0x0000001d00157308 */ /* 0x0003220000000000 */
[----:B0-----:R-:W-:Y:S01]  /*c310*/  FFMA R27, R11, R22, R20 ;  /* 0x000000160b1b7223 */ /* 0x001fe20000000014 */
[----:B------:R-:W-:-:S03]  /*c320*/  FMUL R11, R4, 627 ;  /* 0x441cc000040b7820 */ /* 0x000fc60000400000 */
[----:B--2---:R-:W-:Y:S01]  /*c330*/  FFMA R22, R6, R17, R27 ;  /* 0x0000001106167223 */ /* 0x004fe2000000001b */
[----:B------:R-:W-:Y:S02]  /*c340*/  FMUL R17, R4, 628 ;  /* 0x441d000004117820 */ /* 0x000fe40000400000 */
[----:B------:R-:W-:Y:S01]  /*c350*/  MUFU.SIN R12, R28 ;  /* 0x0000001c000c7308 */ /* 0x000fe20000000400 */
[----:B-1----:R-:W-:Y:S01]  /*c360*/  FMUL.RZ R29, R16, 0.15915493667125701904 ;  /* 0x3e22f983101d7820 */ /* 0x002fe2000040c000 */
[----:B---3--:R-:W-:Y:S01]  /*c370*/  FFMA R27, R13, R24, R22 ;  /* 0x000000180d1b7223 */ /* 0x008fe20000000016 */
[----:B------:R-:W-:-:S03]  /*c380*/  FMUL R13, R4, 629 ;  /* 0x441d4000040d7820 */ /* 0x000fc60000400000 */
[----:B------:R-:W-:Y:S01]  /*c390*/  FFMA R27, R8, R19, R27 ;  /* 0x00000013081b7223 */ /* 0x000fe2000000001b */
[----:B------:R-:W-:Y:S01]  /*c3a0*/  FMUL R19, R4, 630 ;  /* 0x441d800004137820 */ /* 0x000fe20000400000 */
[----:B------:R0:W1:Y:S02]  /*c3b0*/  MUFU.COS R23, R28 ;  /* 0x0000001c00177308 */ /* 0x0000640000000000 */
[----:B----4-:R-:W-:Y:S01]  /*c3c0*/  FFMA R21, R10, R21, R27 ;  /* 0x000000150a157223 */ /* 0x010fe2000000001b */
[----:B------:R-:W-:-:S05]  /*c3d0*/  FMUL R10, R4, 631 ;  /* 0x441dc000040a7820 */ /* 0x000fca0000400000 */
        /* <DEDUP_REMOVED lines=8> */
[----:B0-----:R-:W-:Y:S01]  /*c460*/  FMUL.RZ R29, R15, 0.15915493667125701904 ;  /* 0x3e22f9830f1d7820 */ /* 0x001fe2000040c000 */
[----:B------:R-:W-:-:S06]  /*c470*/  FMUL.RZ R14, R5, 0.15915493667125701904 ;  /* 0x3e22f983050e7820 */ /* 0x000fcc000040c000 */
[----:B------:R0:W1:Y:S08]  /*c480*/  MUFU.COS R18, R26 ;  /* 0x0000001a00127308 */ /* 0x0000700000000000 */
        /* <DEDUP_REMOVED lines=13> */
[----:B--2---:R-:W-:Y:S01]  /*c560*/  FFMA R26, R16, R25, R27 ;  /* 0x00000019101a7223 */ /* 0x004fe2000000001b */
[----:B------:R-:W-:-:S03]  /*c570*/  FMUL R16, R4, 634 ;  /* 0x441e800004107820 */ /* 0x000fc60000400000 */
[----:B-1----:R-:W-:Y:S01]  /*c580*/  FFMA R18, R7, R18, R26 ;  /* 0x0000001207127223 */ /* 0x002fe2000000001a */
[----:B------:R-:W-:Y:S01]  /*c590*/  FMUL.RZ R27, R16, 0.15915493667125701904 ;  /* 0x3e22f983101b7820 */ /* 0x000fe2000040c000 */
[C---:B------:R-:W-:Y:S01]  /*c5a0*/  FMUL R7, R4.reuse, 635 ;  /* 0x441ec00004077820 */ /* 0x040fe20000400000 */
[----:B------:R0:W1:Y:S01]  /*c5b0*/  MUFU.COS R22, R28 ;  /* 0x0000001c00167308 */ /* 0x0000620000000000 */
[----:B---3--:R-:W-:Y:S01]  /*c5c0*/  FFMA R26, R9, R0, R18 ;  /* 0x00000000091a7223 */ /* 0x008fe20000000012 */
[C---:B------:R-:W-:Y:S01]  /*c5d0*/  FMUL R9, R4.reuse, 637 ;  /* 0x441f400004097820 */ /* 0x040fe20000400000 */
[----:B------:R-:W-:Y:S02]  /*c5e0*/  FMUL R0, R4, 636 ;  /* 0x441f000004007820 */ /* 0x000fe40000400000 */
[----:B----4-:R-:W-:-:S03]  /*c5f0*/  FFMA R20, R15, R20, R26 ;  /* 0x000000140f147223 */ /* 0x010fc6000000001a */
[----:B------:R-:W-:Y:S01]  /*c600*/  MUFU.SIN R13, R29 ;  /* 0x0000001d000d7308 */ /* 0x000fe20000000400 */
[----:B0-----:R-:W-:Y:S01]  /*c610*/  FMUL.RZ R28, R10, 0.15915493667125701904 ;  /* 0x3e22f9830a1c7820 */ /* 0x001fe2000040c000 */
[----:B------:R-:W-:Y:S01]  /*c620*/  FFMA R26, R11, R6, R20 ;  /* 0x000000060b1a7223 */ /* 0x000fe20000000014 */
[C---:B------:R-:W-:Y:S01]  /*c630*/  FMUL R6, R4.reuse, 638 ;  /* 0x441f800004067820 */ /* 0x040fe20000400000 */
[----:B------:R-:W-:-:S04]  /*c640*/  FMUL R11, R4, 639 ;  /* 0x441fc000040b7820 */ /* 0x000fc80000400000 */
[----:B------:R0:W2:Y:S01]  /*c650*/  MUFU.COS R8, R29 ;  /* 0x0000001d00087308 */ /* 0x0000a20000000000 */
[----:B-1----:R-:W-:-:S07]  /*c660*/  FFMA R22, R17, R22, R26 ;  /* 0x0000001611167223 */ /* 0x002fce000000001a */
        /* <DEDUP_REMOVED lines=8> */
[----:B------:R0:W2:Y:S08]  /*c6f0*/  MUFU.COS R23, R29 ;  /* 0x0000001d00177308 */ /* 0x0000b00000000000 */
[----:B------:R-:W-:Y:S01]  /*c700*/  MUFU.SIN R5, R14 ;  /* 0x0000000e00057308 */ /* 0x000fe20000000400 */
[----:B0-----:R-:W-:-:S07]  /*c710*/  FMUL.RZ R29, R0, 0.15915493667125701904 ;  /* 0x3e22f983001d7820 */ /* 0x001fce000040c000 */
[----:B------:R-:W-:Y:S08]  /*c720*/  MUFU.SIN R16, R27 ;  /* 0x0000001b00107308 */ /* 0x000ff00000000400 */
[----:B------:R0:W-:Y:S08]  /*c730*/  MUFU.COS R25, R27 ;  /* 0x0000001b00197308 */ /* 0x0001f00000000000 */
[----:B------:R-:W3:Y:S01]  /*c740*/  MUFU.COS R14, R14 ;  /* 0x0000000e000e7308 */ /* 0x000ee20000000000 */
[----:B0-----:R-:W-:-:S07]  /*c750*/  FMUL.RZ R27, R9, 0.15915493667125701904 ;  /* 0x3e22f983091b7820 */ /* 0x001fce000040c000 */
[----:B------:R-:W-:Y:S08]  /*c760*/  MUFU.SIN R9, R27 ;  /* 0x0000001b00097308 */ /* 0x000ff00000000400 */
[----:B------:R0:W-:Y:S08]  /*c770*/  MUFU.COS R20, R27 ;  /* 0x0000001b00147308 */ /* 0x0001f00000000000 */
[----:B------:R-:W-:Y:S01]  /*c780*/  MUFU.SIN R7, R28 ;  /* 0x0000001c00077308 */ /* 0x000fe20000000400 */
[----:B0-----:R-:W-:Y:S01]  /*c790*/  FFMA R27, R19, R24, R26 ;  /* 0x00000018131b7223 */ /* 0x001fe2000000001a */
[----:B------:R-:W-:-:S03]  /*c7a0*/  FMUL R19, R4, 641 ;  /* 0x4420400004137820 */ /* 0x000fc60000400000 */
[----:B-1----:R-:W-:Y:S01]  /*c7b0*/  FFMA R27, R10, R21, R27 ;  /* 0x000000150a1b7223 */ /* 0x002fe2000000001b */
[----:B------:R-:W-:Y:S01]  /*c7c0*/  FMUL.RZ R26, R19, 0.15915493667125701904 ;  /* 0x3e22f983131a7820 */ /* 0x000fe2000040c000 */
[----:B------:R-:W-:Y:S01]  /*c7d0*/  FMUL R21, R4, 642 ;  /* 0x4420800004157820 */ /* 0x000fe20000400000 */
[----:B------:R0:W1:Y:S01]  /*c7e0*/  MUFU.COS R18, R28 ;  /* 0x0000001c00127308 */ /* 0x0000620000000000 */
[----:B--2---:R-:W-:Y:S01]  /*c7f0*/  FFMA R24, R12, R23, R27 ;  /* 0x000000170c187223 */ /* 0x004fe2000000001b */
[----:B------:R-:W-:-:S03]  /*c800*/  FMUL R23, R4, 643 ;  /* 0x4420c00004177820 */ /* 0x000fc60000400000 */
[----:B---3--:R-:W-:Y:S01]  /*c810*/  FFMA R27, R5, R14, R24 ;  /* 0x0000000e051b7223 */ /* 0x008fe20000000018 */
[C---:B------:R-:W-:Y:S01]  /*c820*/  FMUL R5, R4.reuse, 644 ;  /* 0x4421000004057820 */ /* 0x040fe20000400000 */
[----:B------:R-:W-:Y:S01]  /*c830*/  FMUL R24, R4, 645 ;  /* 0x4421400004187820 */ /* 0x000fe20000400000 */
        /* <DEDUP_REMOVED lines=11> */
[----:B------:R-:W-:-:S03]  /*c8f0*/  FMUL.RZ R27, R24, 0.15915493667125701904 ;  /* 0x3e22f983181b7820 */ /* 0x000fc6000040c000 */
[----:B-1----:R-:W-:Y:S01]  /*c900*/  FFMA R25, R7, R18, R26 ;  /* 0x0000001207197223 */ /* 0x002fe2000000001a */
[----:B------:R-:W-:Y:S02]  /*c910*/  FMUL R18, R4, 646 ;  /* 0x4421800004127820 */ /* 0x000fe40000400000 */
[----:B------:R0:W1:Y:S01]  /*c920*/  MUFU.COS R22, R29 ;  /* 0x0000001d00167308 */ /* 0x0000620000000000 */
[----:B--2---:R-:W-:Y:S01]  /*c930*/  FFMA R26, R0, R15, R25 ;  /* 0x0000000f001a7223 */ /* 0x004fe20000000019 */
[----:B------:R-:W-:-:S03]  /*c940*/  FMUL R0, R4, 647 ;  /* 0x4421c00004007820 */ /* 0x000fc60000400000 */
[----:B------:R-:W-:Y:S01]  /*c950*/  FFMA R25, R9, R20, R26 ;  /* 0x0000001409197223 */ /* 0x000fe2000000001a */
[----:B------:R-:W-:Y:S02]  /*c960*/  FMUL R20, R4, 648 ;  /* 0x4422000004147820 */ /* 0x000fe40000400000 */
[----:B------:R-:W-:Y:S01]  /*c970*/  MUFU.SIN R8, R13 ;  /* 0x0000000d00087308 */ /* 0x000fe20000000400 */
[----:B0-----:R-:W-:Y:S01]  /*c980*/  FMUL.RZ R29, R23, 0.15915493667125701904 ;  /* 0x3e22f983171d7820 */ /* 0x001fe2000040c000 */
[----:B---3--:R-:W-:Y:S01]  /*c990*/  FFMA R26, R6, R17, R25 ;  /* 0x00000011061a7223 */ /* 0x008fe20000000019 */
[----:B------:R-:W-:-:S05]  /*c9a0*/  FMUL R6, R4, 649 ;  /* 0x4422400004067820 */ /* 0x000fca0000400000 */
[----:B------:R-:W0:Y:S01]  /*c9b0*/  MUFU.COS R13, R13 ;  /* 0x0000000d000d7308 */ /* 0x000e220000000000 */
[----:B-1----:R-:W-:Y:S01]  /*c9c0*/  FFMA R25, R11, R22, R26 ;  /* 0x000000160b197223 */ /* 0x002fe2000000001a */
[----:B------:R-:W-:-:S06]  /*c9d0*/  FMUL R22, R4, 650 ;  /* 0x4422800004167820 */ /* 0x000fcc0000400000 */
[----:B------:R-:W-:Y:S08]  /*c9e0*/  MUFU.SIN R21, R28 ;  /* 0x0000001c00157308 */ /* 0x000ff00000000400 */
[----:B------:R1:W2:Y:S01]  /*c9f0*/  MUFU.COS R12, R28 ;  /* 0x0000001c000c7308 */ /* 0x0002a20000000000 */
[----:B0-----:R-:W-:Y:S01]  /*ca00*/  FFMA R26, R8, R13, R25 ;  /* 0x0000000d081a7223 */ /* 0x001fe20000000019 */
[----:B------:R-:W-:-:S03]  /*ca10*/  FMUL R8, R4, 651 ;  /* 0x4422c00004087820 */ /* 0x000fc60000400000 */
[----:B------:R-:W-:Y:S01]  /*ca20*/  FFMA R26, R19, R10, R26 ;  /* 0x0000000a131a7223 */ /* 0x000fe2000000001a */
[----:B------:R-:W-:Y:S01]  /*ca30*/  FMUL.RZ R25, R8, 0.15915493667125701904 ;  /* 0x3e22f98308197820 */ /* 0x000fe2000040c000 */
[----:B------:R-:W-:Y:S01]  /*ca40*/  FMUL R10, R4, 652 ;  /* 0x44230000040a7820 */ /* 0x000fe20000400000 */
[----:B------:R-:W-:Y:S01]  /*ca50*/  MUFU.SIN R23, R29 ;  /* 0x0000001d00177308 */ /* 0x000fe20000000400 */
[----:B-1----:R-:W-:-:S07]  /*ca60*/  FMUL.RZ R28, R5, 0.15915493667125701904 ;  /* 0x3e22f983051c7820 */ /* 0x002fce000040c000 */
        /* <DEDUP_REMOVED lines=19> */
[----:B------:R2:W0:Y:S08]  /*cba0*/  MUFU.COS R17, R27 ;  /* 0x0000001b00117308 */ /* 0x0004300000000000 */
        /* <DEDUP_REMOVED lines=13> */
[----:B0-----:R-:W-:Y:S01]  /*cc80*/  FFMA R27, R20, R17, R9 ;  /* 0x00000011141b7223 */ /* 0x001fe20000000009 */
[----:B------:R-:W-:-:S05]  /*cc90*/  FMUL R9, R4, 659 ;  /* 0x4424c00004097820 */ /* 0x000fca0000400000 */
        /* <DEDUP_REMOVED lines=22> */
[----:B------:R-:W-:-:S04]  /*ce00*/  FMUL R12, R4, 664 ;  /* 0x44260000040c7820 */ /* 0x000fc80000400000 */
[----:B------:R-:W-:Y:S02]  /*ce10*/  FMUL.RZ R27, R12, 0.15915493667125701904 ;  /* 0x3e22f9830c1b7820 */ /* 0x000fe4000040c000 */
        /* <DEDUP_REMOVED lines=64> */
[----:B------:R4:W5:Y:S01]  /*d220*/  MUFU.COS R17, R28 ;  /* 0x0000001c00117308 */ /* 0x0009620000000000 */
[----:B0-----:R-:W-:-:S07]  /*d230*/  FMUL.RZ R27, R10, 0.15915493667125701904 ;  /* 0x3e22f9830a1b7820 */ /* 0x001fce000040c000 */
[----:B------:R-:W-:Y:S01]  /*d240*/  MUFU.SIN R0, R29 ;  /* 0x0000001d00007308 */ /* 0x000fe20000000400 */
[----:B----4-:R-:W-:-:S07]  /*d250*/  FMUL.RZ R28, R6, 0.15915493667125701904 ;  /* 0x3e22f983061c7820 */ /* 0x010fce000040c000 */
        /* <DEDUP_REMOVED lines=8> */
[----:B------:R-:W-:Y:S02]  /*d2e0*/  FMUL R7, R4, 677 ;  /* 0x4429400004077820 */ /* 0x000fe40000400000 */
[----:B------:R0:W1:Y:S01]  /*d2f0*/  MUFU.COS R13, R28 ;  /* 0x0000001c000d7308 */ /* 0x0000620000000000 */
[----:B---3--:R-:W-:Y:S01]  /*d300*/  FFMA R27, R18, R15, R27 ;  /* 0x0000000f121b7223 */ /* 0x008fe2000000001b */
[----:B------:R-:W-:-:S03]  /*d310*/  FMUL R15, R4, 678 ;  /* 0x44298000040f7820 */ /* 0x000fc60000400000 */
[----:B-----5:R-:W-:Y:S01]  /*d320*/  FFMA R27, R24, R17, R27 ;  /* 0x00000011181b7223 */ /* 0x020fe2000000001b */
[----:B------:R-:W-:Y:S02]  /*d330*/  FMUL R17, R4, 679 ;  /* 0x4429c00004117820 */ /* 0x000fe40000400000 */
[----:B------:R-:W-:Y:S01]  /*d340*/  MUFU.SIN R8, R29 ;  /* 0x0000001d00087308 */ /* 0x000fe20000000400 */
[----:B----4-:R-:W-:Y:S01]  /*d350*/  FFMA R9, R0, R9, R27 ;  /* 0x0000000900097223 */ /* 0x010fe2000000001b */
[----:B0-----:R-:W-:Y:S01]  /*d360*/  FMUL.RZ R28, R12, 0.15915493667125701904 ;  /* 0x3e22f9830c1c7820 */ /* 0x001fe2000040c000 */
[----:B------:R-:W-:Y:S02]  /*d370*/  FMUL R0, R4, 680 ;  /* 0x442a000004007820 */ /* 0x000fe40000400000 */
[----:B------:R-:W-:Y:S01]  /*d380*/  FFMA R27, R20, R11, R9 ;  /* 0x0000000b141b7223 */ /* 0x000fe20000000009 */
[----:B------:R-:W-:Y:S02]  /*d390*/  FMUL R11, R4, 681 ;  /* 0x442a4000040b7820 */ /* 0x000fe40000400000 */
        /* <DEDUP_REMOVED lines=37> */
[C---:B------:R-:W-:Y:S01]  /*d5f0*/  FMUL R14, R4.reuse, 687 ;  /* 0x442bc000040e7820 */ /* 0x040fe20000400000 */
[----:B------:R1:W2:Y:S01]  /*d600*/  MUFU.COS R6, R28 ;  /* 0x0000001c00067308 */ /* 0x0002a20000000000 */
[----:B---3--:R-:W-:Y:S01]  /*d610*/  FFMA R26, R7, R16, R26 ;  /* 0x00000010071a7223 */ /* 0x008fe2000000001a */
[----:B------:R-:W-:-:S03]  /*d620*/  FMUL R16, R4, 688 ;  /* 0x442c000004107820 */ /* 0x000fc60000400000 */
[----:B----4-:R-:W-:Y:S01]  /*d630*/  FFMA R26, R15, R18, R26 ;  /* 0x000000120f1a7223 */ /* 0x010fe2000000001a */
[----:B------:R-:W-:Y:S02]  /*d640*/  FMUL R18, R4, 689 ;  /* 0x442c400004127820 */ /* 0x000fe40000400000 */
        /* <DEDUP_REMOVED lines=9> */
[----:B-----5:R-:W-:Y:S01]  /*d6e0*/  FFMA R25, R17, R24, R26 ;  /* 0x0000001811197223 */ /* 0x020fe2000000001a */
[----:B------:R-:W-:-:S03]  /*d6f0*/  FMUL R24, R4, 690 ;  /* 0x442c800004187820 */ /* 0x000fc60000400000 */
[----:B0-----:R-:W-:Y:S01]  /*d700*/  FFMA R26, R0, R9, R25 ;  /* 0x00000009001a7223 */ /* 0x001fe20000000019 */
[C---:B------:R-:W-:Y:S02]  /*d710*/  FMUL R0, R4.reuse, 691 ;  /* 0x442cc00004007820 */ /* 0x040fe40000400000 */
[----:B------:R0:W4:Y:S01]  /*d720*/  MUFU.COS R21, R27 ;  /* 0x0000001b00157308 */ /* 0x0001220000000000 */
[----:B--2---:R-:W-:Y:S01]  /*d730*/  FFMA R26, R11, R6, R26 ;  /* 0x000000060b1a7223 */ /* 0x004fe2000000001a */
[----:B------:R-:W-:-:S03]  /*d740*/  FMUL R6, R4, 692 ;  /* 0x442d000004067820 */ /* 0x000fc60000400000 */
[----:B---3--:R-:W-:Y:S01]  /*d750*/  FFMA R26, R13, R8, R26 ;  /* 0x000000080d1a7223 */ /* 0x008fe2000000001a */
[----:B------:R-:W-:Y:S02]  /*d760*/  FMUL R8, R4, 693 ;  /* 0x442d400004087820 */ /* 0x000fe40000400000 */
[----:B------:R-:W-:Y:S01]  /*d770*/  MUFU.SIN R22, R28 ;  /* 0x0000001c00167308 */ /* 0x000fe20000000400 */
[----:B0-----:R-:W-:Y:S01]  /*d780*/  FMUL.RZ R27, R14, 0.15915493667125701904 ;  /* 0x3e22f9830e1b7820 */ /* 0x001fe2000040c000 */
[----:B-1----:R-:W-:Y:S01]  /*d790*/  FFMA R25, R19, R20, R26 ;  /* 0x0000001413197223 */ /* 0x002fe2000000001a */
[----:B------:R-:W-:-:S04]  /*d7a0*/  FMUL R20, R4, 694 ;  /* 0x442d800004147820 */ /* 0x000fc80000400000 */
[----:B------:R-:W-:Y:S01]  /*d7b0*/  FMUL.RZ R26, R20, 0.15915493667125701904 ;  /* 0x3e22f983141a7820 */ /* 0x000fe2000040c000 */
[----:B------:R0:W1:Y:S01]  /*d7c0*/  MUFU.COS R23, R28 ;  /* 0x0000001c00177308 */ /* 0x0000620000000000 */
[----:B----4-:R-:W-:Y:S01]  /*d7d0*/  FFMA R25, R10, R21, R25 ;  /* 0x000000150a197223 */ /* 0x010fe20000000019 */
        /* <DEDUP_REMOVED lines=21> */
[----:B--2---:R-:W-:Y:S01]  /*d930*/  FFMA R27, R14, R7, R27 ;  /* 0x000000070e1b7223 */ /* 0x004fe2000000001b */
[C---:B------:R-:W-:Y:S01]  /*d940*/  FMUL R7, R4.reuse, 698 ;  /* 0x442e800004077820 */ /* 0x040fe20000400000 */
[----:B------:R-:W-:Y:S01]  /*d950*/  FMUL R14, R4, 699 ;  /* 0x442ec000040e7820 */ /* 0x000fe20000400000 */
[----:B------:R0:W2:Y:S01]  /*d960*/  MUFU.COS R11, R28 ;  /* 0x0000001c000b7308 */ /* 0x0000a20000000000 */
[----:B-1----:R-:W-:-:S04]  /*d970*/  FFMA R15, R16, R15, R27 ;  /* 0x0000000f100f7223 */ /* 0x002fc8000000001b */
[----:B---3--:R-:W-:Y:S01]  /*d980*/  FFMA R27, R18, R17, R15 ;  /* 0x00000011121b7223 */ /* 0x008fe2000000000f */
[----:B------:R-:W-:Y:S02]  /*d990*/  FMUL R15, R4, 700 ;  /* 0x442f0000040f7820 */ /* 0x000fe40000400000 */
[----:B------:R-:W-:Y:S01]  /*d9a0*/  MUFU.SIN R6, R29 ;  /* 0x0000001d00067308 */ /* 0x000fe20000000400 */
[----:B0-----:R-:W-:Y:S01]  /*d9b0*/  FMUL.RZ R28, R10, 0.15915493667125701904 ;  /* 0x3e22f9830a1c7820 */ /* 0x001fe2000040c000 */
[----:B------:R-:W-:Y:S01]  /*d9c0*/  FFMA R27, R24, R9, R27 ;  /* 0x00000009181b7223 */ /* 0x000fe2000000001b */
        /* <DEDUP_REMOVED lines=116> */
[C---:B------:R-:W-:Y:S02]  /*e110*/  FMUL R6, R4.reuse, 724 ;  /* 0x4435000004067820 */ /* 0x040fe40000400000 */
        /* <DEDUP_REMOVED lines=78> */
[C---:B------:R-:W-:Y:S01]  /*e600*/  FMUL R17, R4.reuse, 741 ;  /* 0x4439400004117820 */ /* 0x040fe20000400000 */
[----:B------:R-:W-:-:S05]  /*e610*/  FMUL R22, R4, 743 ;  /* 0x4439c00004167820 */ /* 0x000fca0000400000 */
        /* <DEDUP_REMOVED lines=22> */
[----:B------:R-:W-:-:S03]  /*e780*/  FMUL.RZ R27, R22, 0.15915493667125701904 ;  /* 0x3e22f983161b7820 */ /* 0x000fc6000040c000 */
[----:B--2---:R-:W-:Y:S01]  /*e790*/  FFMA R26, R9, R0, R26 ;  /* 0x00000000091a7223 */ /* 0x004fe2000000001a */
[C---:B------:R-:W-:Y:S02]  /*e7a0*/  FMUL R0, R4.reuse, 744 ;  /* 0x443a000004007820 */ /* 0x040fe40000400000 */
[----:B------:R0:W1:Y:S01]  /*e7b0*/  MUFU.COS R23, R28 ;  /* 0x0000001c00177308 */ /* 0x0000620000000000 */
[----:B---3--:R-:W-:Y:S01]  /*e7c0*/  FFMA R25, R11, R18, R26 ;  /* 0x000000120b197223 */ /* 0x008fe2000000001a */
[----:B------:R-:W-:-:S03]  /*e7d0*/  FMUL R18, R4, 745 ;  /* 0x443a400004127820 */ /* 0x000fc60000400000 */
[----:B----4-:R-:W-:Y:S01]  /*e7e0*/  FFMA R26, R6, R21, R25 ;  /* 0x00000015061a7223 */ /* 0x010fe20000000019 */
        /* <DEDUP_REMOVED lines=29> */
[----:B------:R-:W-:-:S04]  /*e9c0*/  FMUL R14, R4, 753 ;  /* 0x443c4000040e7820 */ /* 0x000fc80000400000 */
[----:B------:R-:W-:Y:S02]  /*e9d0*/  FMUL.RZ R26, R14, 0.15915493667125701904 ;  /* 0x3e22f9830e1a7820 */ /* 0x000fe4000040c000 */
        /* <DEDUP_REMOVED lines=26> */
[----:B------:R-:W-:Y:S01]  /*eb80*/  FFMA R13, R6, R13, R27 ;  /* 0x0000000d060d7223 */ /* 0x000fe2000000001b */
[----:B------:R-:W-:Y:S02]  /*eb90*/  FMUL R6, R4, 757 ;  /* 0x443d400004067820 */ /* 0x000fe40000400000 */
[----:B------:R-:W-:Y:S01]  /*eba0*/  MUFU.SIN R12, R29 ;  /* 0x0000001d000c7308 */ /* 0x000fe20000000400 */
[----:B0-----:R-:W-:Y:S01]  /*ebb0*/  FMUL.RZ R28, R7, 0.15915493667125701904 ;  /* 0x3e22f983071c7820 */ /* 0x001fe2000040c000 */
[----:B----4-:R-:W-:Y:S01]  /*ebc0*/  FFMA R27, R24, R23, R13 ;  /* 0x00000017181b7223 */ /* 0x010fe2000000000d */
[----:B------:R-:W-:-:S05]  /*ebd0*/  FMUL R13, R4, 758 ;  /* 0x443d8000040d7820 */ /* 0x000fca0000400000 */
        /* <DEDUP_REMOVED lines=19> */
[----:B------:R2:W-:Y:S08]  /*ed10*/  MUFU.COS R19, R26 ;  /* 0x0000001a00137308 */ /* 0x0005f00000000000 */
[----:B------:R-:W-:Y:S01]  /*ed20*/  MUFU.SIN R0, R29 ;  /* 0x0000001d00007308 */ /* 0x000fe20000000400 */
[----:B--2---:R-:W-:Y:S01]  /*ed30*/  FFMA R26, R12, R25, R27 ;  /* 0x000000190c1a7223 */ /* 0x004fe2000000001b */
[----:B------:R-:W-:-:S03]  /*ed40*/  FMUL R12, R4, 761 ;  /* 0x443e4000040c7820 */ /* 0x000fc60000400000 */
[----:B-1----:R-:W-:Y:S01]  /*ed50*/  FFMA R25, R7, R20, R26 ;  /* 0x0000001407197223 */ /* 0x002fe2000000001a */
[----:B------:R-:W-:Y:S01]  /*ed60*/  FMUL.RZ R27, R12, 0.15915493667125701904 ;  /* 0x3e22f9830c1b7820 */ /* 0x000fe2000040c000 */
[----:B------:R-:W-:Y:S01]  /*ed70*/  FMUL R20, R4, 762 ;  /* 0x443e800004147820 */ /* 0x000fe20000400000 */
[----:B------:R0:W1:Y:S01]  /*ed80*/  MUFU.COS R21, R29 ;  /* 0x0000001d00157308 */ /* 0x0000620000000000 */
[----:B------:R-:W-:Y:S01]  /*ed90*/  FFMA R25, R16, R15, R25 ;  /* 0x0000000f10197223 */ /* 0x000fe20000000019 */
[----:B------:R-:W-:Y:S01]  /*eda0*/  FMUL R16, R4, 763 ;  /* 0x443ec00004107820 */ /* 0x000fe20000400000 */
[----:B------:R-:W-:Y:S02]  /*edb0*/  FMUL.RZ R26, R20, 0.15915493667125701904 ;  /* 0x3e22f983141a7820 */ /* 0x000fe4000040c000 */
[----:B---3--:R-:W-:Y:S01]  /*edc0*/  FFMA R14, R14, R9, R25 ;  /* 0x000000090e0e7223 */ /* 0x008fe20000000019 */
        /* <DEDUP_REMOVED lines=11> */
[----:B-----5:R-:W-:Y:S01]  /*ee80*/  FFMA R27, R17, R22, R14 ;  /* 0x00000016111b7223 */ /* 0x020fe2000000000e */
[----:B------:R-:W-:-:S03]  /*ee90*/  FMUL R17, R4, 765 ;  /* 0x443f400004117820 */ /* 0x000fc60000400000 */
[----:B-1----:R-:W-:Y:S01]  /*eea0*/  FFMA R22, R0, R21, R27 ;  /* 0x0000001500167223 */ /* 0x002fe2000000001b */
[C---:B------:R-:W-:Y:S02]  /*eeb0*/  FMUL R21, R4.reuse, 766 ;  /* 0x443f800004157820 */ /* 0x040fe40000400000 */
[----:B------:R0:W-:Y:S01]  /*eec0*/  MUFU.COS R15, R26 ;  /* 0x0000001a000f7308 */ /* 0x0001e20000000000 */
[----:B------:R-:W-:Y:S01]  /*eed0*/  FFMA R27, R11, R18, R22 ;  /* 0x000000120b1b7223 */ /* 0x000fe20000000016 */
[C---:B------:R-:W-:Y:S01]  /*eee0*/  FMUL R11, R4.reuse, 767 ;  /* 0x443fc000040b7820 */ /* 0x040fe20000400000 */
[----:B------:R-:W-:-:S05]  /*eef0*/  FMUL R22, R4, 768 ;  /* 0x4440000004167820 */ /* 0x000fca0000400000 */
[----:B------:R-:W-:Y:S01]  /*ef00*/  MUFU.SIN R5, R28 ;  /* 0x0000001c00057308 */ /* 0x000fe20000000400 */
[----:B0-----:R-:W-:-:S07]  /*ef10*/  FMUL.RZ R26, R17, 0.15915493667125701904 ;  /* 0x3e22f983111a7820 */ /* 0x001fce000040c000 */
[----:B------:R0:W1:Y:S08]  /*ef20*/  MUFU.COS R10, R28 ;  /* 0x0000001c000a7308 */ /* 0x0000700000000000 */
[----:B------:R-:W-:Y:S01]  /*ef30*/  MUFU.SIN R17, R26 ;  /* 0x0000001a00117308 */ /* 0x000fe20000000400 */
[----:B0-----:R-:W-:-:S07]  /*ef40*/  FMUL.RZ R28, R16, 0.15915493667125701904 ;  /* 0x3e22f983101c7820 */ /* 0x001fce000040c000 */
[----:B------:R2:W-:Y:S08]  /*ef50*/  MUFU.COS R0, R26 ;  /* 0x0000001a00007308 */ /* 0x0005f00000000000 */
[----:B------:R-:W-:Y:S01]  /*ef60*/  MUFU.SIN R16, R28 ;  /* 0x0000001c00107308 */ /* 0x000fe20000000400 */
[----:B--2---:R-:W-:Y:S01]  /*ef70*/  FFMA R26, R6, R23, R27 ;  /* 0x00000017061a7223 */ /* 0x004fe2000000001b */
[----:B------:R-:W-:-:S03]  /*ef80*/  FMUL R23, R4, 769 ;  /* 0x4440400004177820 */ /* 0x000fc60000400000 */
[----:B---3--:R-:W-:Y:S01]  /*ef90*/  FFMA R27, R13, R24, R26 ;  /* 0x000000180d1b7223 */ /* 0x008fe2000000001a */
[----:B------:R-:W-:Y:S02]  /*efa0*/  FMUL.RZ R26, R23, 0.15915493667125701904 ;  /* 0x3e22f983171a7820 */ /* 0x000fe4000040c000 */
[----:B------:R0:W2:Y:S01]  /*efb0*/  MUFU.COS R25, R28 ;  /* 0x0000001c00197308 */ /* 0x0000a20000000000 */
[----:B------:R-:W-:Y:S01]  /*efc0*/  FFMA R24, R8, R19, R27 ;  /* 0x0000001308187223 */ /* 0x000fe2000000001b */
[----:B------:R-:W-:-:S03]  /*efd0*/  FMUL R19, R4, 770 ;  /* 0x4440800004137820 */ /* 0x000fc60000400000 */
[----:B-1----:R-:W-:Y:S01]  /*efe0*/  FFMA R27, R5, R10, R24 ;  /* 0x0000000a051b7223 */ /* 0x002fe20000000018 */
[----:B------:R-:W-:Y:S02]  /*eff0*/  FMUL R5, R4, 771 ;  /* 0x4440c00004057820 */ /* 0x000fe40000400000 */
[----:B------:R-:W-:Y:S01]  /*f000*/  MUFU.SIN R9, R29 ;  /* 0x0000001d00097308 */ /* 0x000fe20000000400 */
[----:B0-----:R-:W-:Y:S01]  /*f010*/  FMUL.RZ R28, R21, 0.15915493667125701904 ;  /* 0x3e22f983151c7820 */ /* 0x001fe2000040c000 */
[----:B------:R-:W-:Y:S01]  /*f020*/  FFMA R27, R12, R7, R27 ;  /* 0x000000070c1b7223 */ /* 0x000fe2000000001b */
[----:B------:R-:W-:Y:S01]  /*f030*/  FMUL.RZ R24, R5, 0.15915493667125701904 ;  /* 0x3e22f98305187820 */ /* 0x000fe2000040c000 */
[----:B------:R-:W-:Y:S02]  /*f040*/  FMUL R7, R4, 772 ;  /* 0x4441000004077820 */ /* 0x000fe40000400000 */
[----:B------:R-:W-:Y:S01]  /*f050*/  FFMA R27, R20, R15, R27 ;  /* 0x0000000f141b7223 */ /* 0x000fe2000000001b */
[----:B------:R-:W-:Y:S01]  /*f060*/  FMUL R15, R4, 773 ;  /* 0x44414000040f7820 */ /* 0x000fe20000400000 */
        /* <DEDUP_REMOVED lines=9> */
[----:B------:R2:W-:Y:S08]  /*f100*/  MUFU.COS R8, R26 ;  /* 0x0000001a00087308 */ /* 0x0005f00000000000 */
[----:B------:R-:W-:Y:S01]  /*f110*/  MUFU.SIN R22, R28 ;  /* 0x0000001c00167308 */ /* 0x000fe20000000400 */
[----:B--2---:R-:W-:-:S04]  /*f120*/  FFMA R26, R16, R25, R27 ;  /* 0x00000019101a7223 */ /* 0x004fc8000000001b */
[----:B-1----:R-:W-:Y:S01]  /*f130*/  FFMA R14, R9, R14, R26 ;  /* 0x0000000e090e7223 */ /* 0x002fe2000000001a */
[C---:B------:R-:W-:Y:S02]  /*f140*/  FMUL R9, R4.reuse, 775 ;  /* 0x4441c00004097820 */ /* 0x040fe40000400000 */
[----:B------:R0:W1:Y:S01]  /*f150*/  MUFU.COS R13, R28 ;  /* 0x0000001c000d7308 */ /* 0x0000620000000000 */
[----:B------:R-:W-:Y:S01]  /*f160*/  FFMA R26, R17, R0, R14 ;  /* 0x00000000111a7223 */ /* 0x000fe2000000000e */
[C---:B------:R-:W-:Y:S01]  /*f170*/  FMUL R0, R4.reuse, 776 ;  /* 0x4442000004007820 */ /* 0x040fe20000400000 */
[----:B------:R-:W-:Y:S02]  /*f180*/  FMUL R17, R4, 777 ;  /* 0x4442400004117820 */ /* 0x000fe40000400000 */
[----:B---3--:R-:W-:-:S03]  /*f190*/  FFMA R18, R21, R18, R26 ;  /* 0x0000001215127223 */ /* 0x008fc6000000001a */
        /* <DEDUP_REMOVED lines=16> */
[----:B0-----:R-:W-:-:S04]  /*f2a0*/  FMUL R24, R4, 774 ;  /* 0x4441800004187820 */ /* 0x001fc80000400000 */
[----:B------:R-:W-:-:S03]  /*f2b0*/  FMUL.RZ R27, R24, 0.15915493667125701904 ;  /* 0x3e22f983181b7820 */ /* 0x000fc6000040c000 */
        /* <DEDUP_REMOVED lines=21> */
[----:B-1----:R-:W-:Y:S01]  /*f410*/  FFMA R27, R15, R16, R26 ;  /* 0x000000100f1b7223 */ /* 0x002fe2000000001a */
[----:B------:R-:W-:-:S03]  /*f420*/  FMUL R15, R4, 784 ;  /* 0x44440000040f7820 */ /* 0x000fc60000400000 */
[----:B--2---:R-:W-:Y:S01]  /*f430*/  FFMA R26, R24, R25, R27 ;  /* 0x00000019181a7223 */ /* 0x004fe2000000001b */
[----:B------:R-:W-:Y:S02]  /*f440*/  FMUL R24, R4, 785 ;  /* 0x4444400004187820 */ /* 0x000fe40000400000 */
[----:B------:R1:W2:Y:S01]  /*f450*/  MUFU.COS R13, R28 ;  /* 0x0000001c000d7308 */ /* 0x0002a20000000000 */
[----:B---3--:R-:W-:Y:S01]  /*f460*/  FFMA R25, R9, R14, R26 ;  /* 0x0000000e09197223 */ /* 0x008fe2000000001a */
[----:B------:R-:W-:Y:S01]  /*f470*/  FMUL.RZ R27, R24, 0.15915493667125701904 ;  /* 0x3e22f983181b7820 */ /* 0x000fe2000040c000 */
[----:B------:R-:W-:Y:S02]  /*f480*/  FMUL R14, R4, 786 ;  /* 0x44448000040e7820 */ /* 0x000fe40000400000 */
        /* <DEDUP_REMOVED lines=25> */
[----:B------:R-:W0:Y:S08]  /*f620*/  MUFU.COS R23, R23 ;  /* 0x0000001700177308 */ /* 0x000e300000000000 */
[----:B------:R-:W-:Y:S08]  /*f630*/  MUFU.SIN R24, R27 ;  /* 0x0000001b00187308 */ /* 0x000ff00000000400 */
[----:B------:R3:W-:Y:S08]  /*f640*/  MUFU.COS R9, R27 ;  /* 0x0000001b00097308 */ /* 0x0007f00000000000 */
[----:B------:R-:W-:Y:S01]  /*f650*/  MUFU.SIN R15, R28 ;  /* 0x0000001c000f7308 */ /* 0x000fe20000000400 */
[----:B---3--:R-:W-:-:S07]  /*f660*/  FMUL.RZ R27, R18, 0.15915493667125701904 ;  /* 0x3e22f983121b7820 */ /* 0x008fce000040c000 */
[----:B------:R3:W4:Y:S08]  /*f670*/  MUFU.COS R16, R28 ;  /* 0x0000001c00107308 */ /* 0x0007300000000000 */
[----:B------:R-:W-:Y:S01]  /*f680*/  MUFU.SIN R18, R27 ;  /* 0x0000001b00127308 */ /* 0x000fe20000000400 */
[----:B---3--:R-:W-:-:S07]  /*f690*/  FMUL.RZ R28, R0, 0.15915493667125701904 ;  /* 0x3e22f983001c7820 */ /* 0x008fce000040c000 */
[----:B------:R1:W-:Y:S08]  /*f6a0*/  MUFU.COS R13, R27 ;  /* 0x0000001b000d7308 */ /* 0x0003f00000000000 */
[----:B------:R-:W-:Y:S01]  /*f6b0*/  MUFU.SIN R14, R29 ;  /* 0x0000001d000e7308 */ /* 0x000fe20000000400 */
[----:B-1----:R-:W-:Y:S01]  /*f6c0*/  FFMA R27, R10, R5, R25 ;  /* 0x000000050a1b7223 */ /* 0x002fe20000000019 */
[----:B------:R-:W-:-:S03]  /*f6d0*/  FMUL R5, R4, 792 ;  /* 0x4446000004057820 */ /* 0x000fc60000400000 */
[----:B--2---:R-:W-:Y:S01]  /*f6e0*/  FFMA R27, R12, R7, R27 ;  /* 0x000000070c1b7223 */ /* 0x004fe2000000001b */
[----:B------:R-:W-:Y:S02]  /*f6f0*/  FMUL R7, R4, 793 ;  /* 0x4446400004077820 */ /* 0x000fe40000400000 */
[----:B------:R1:W2:Y:S02]  /*f700*/  MUFU.COS R21, R29 ;  /* 0x0000001d00157308 */ /* 0x0002a40000000000 */
[----:B------:R-:W-:-:S06]  /*f710*/  FMUL.RZ R12, R7, 0.15915493667125701904 ;  /* 0x3e22f983070c7820 */ /* 0x000fcc000040c000 */
[----:B------:R-:W-:Y:S01]  /*f720*/  MUFU.SIN R0, R28 ;  /* 0x0000001c00007308 */ /* 0x000fe20000000400 */
[----:B-1----:R-:W-:-:S07]  /*f730*/  FMUL.RZ R29, R6, 0.15915493667125701904 ;  /* 0x3e22f983061d7820 */ /* 0x002fce000040c000 */
[----:B------:R1:W3:Y:S08]  /*f740*/  MUFU.COS R17, R28 ;  /* 0x0000001c00117308 */ /* 0x0002f00000000000 */
[----:B------:R-:W-:Y:S01]  /*f750*/  MUFU.SIN R22, R26 ;  /* 0x0000001a00167308 */ /* 0x000fe20000000400 */
[----:B-1----:R-:W-:-:S07]  /*f760*/  FMUL.RZ R28, R8, 0.15915493667125701904 ;  /* 0x3e22f983081c7820 */ /* 0x002fce000040c000 */
[----:B------:R0:W-:Y:S08]  /*f770*/  MUFU.COS R19, R26 ;  /* 0x0000001a00137308 */ /* 0x0001f00000000000 */
[----:B------:R-:W-:Y:S01]  /*f780*/  MUFU.SIN R6, R29 ;  /* 0x0000001d00067308 */ /* 0x000fe20000000400 */
[----:B0-----:R-:W-:Y:S01]  /*f790*/  FFMA R26, R20, R23, R27 ;  /* 0x00000017141a7223 */ /* 0x001fe2000000001b */
[----:B------:R-:W-:-:S03]  /*f7a0*/  FMUL R20, R4, 794 ;  /* 0x4446800004147820 */ /* 0x000fc60000400000 */
[----:B----4-:R-:W-:Y:S01]  /*f7b0*/  FFMA R27, R15, R16, R26 ;  /* 0x000000100f1b7223 */ /* 0x010fe2000000001a */
[----:B------:R-:W-:Y:S02]  /*f7c0*/  FMUL R15, R4, 795 ;  /* 0x4446c000040f7820 */ /* 0x000fe40000400000 */
[----:B------:R0:W1:Y:S01]  /*f7d0*/  MUFU.COS R11, R29 ;  /* 0x0000001d000b7308 */ /* 0x0000620000000000 */
[----:B------:R-:W-:Y:S01]  /*f7e0*/  FFMA R27, R24, R9, R27 ;  /* 0x00000009181b7223 */ /* 0x000fe2000000001b */
[----:B------:R-:W-:Y:S01]  /*f7f0*/  FMUL.RZ R26, R15, 0.15915493667125701904 ;  /* 0x3e22f9830f1a7820 */ /* 0x000fe2000040c000 */
[----:B------:R-:W-:Y:S02]  /*f800*/  FMUL R9, R4, 796 ;  /* 0x4447000004097820 */ /* 0x000fe40000400000 */
[----:B--2---:R-:W-:Y:S01]  /*f810*/  FFMA R21, R14, R21, R27 ;  /* 0x000000150e157223 */ /* 0x004fe2000000001b */
[----:B------:R-:W-:Y:S02]  /*f820*/  FMUL R14, R4, 797 ;  /* 0x44474000040e7820 */ /* 0x000fe40000400000 */
[----:B------:R-:W-:Y:S01]  /*f830*/  MUFU.SIN R8, R28 ;  /* 0x0000001c00087308 */ /* 0x000fe20000000400 */
[----:B0-----:R-:W-:Y:S01]  /*f840*/  FMUL.RZ R29, R5, 0.15915493667125701904 ;  /* 0x3e22f983051d7820 */ /* 0x001fe2000040c000 */
[----:B---3--:R-:W-:Y:S01]  /*f850*/  FFMA R21, R0, R17, R21 ;  /* 0x0000001100157223 */ /* 0x008fe20000000015 */
[----:B------:R-:W-:-:S03]  /*f860*/  FMUL R0, R4, 798 ;  /* 0x4447800004007820 */ /* 0x000fc60000400000 */
[----:B------:R-:W-:Y:S01]  /*f870*/  FFMA R27, R18, R13, R21 ;  /* 0x0000000d121b7223 */ /* 0x000fe20000000015 */
[----:B------:R-:W-:Y:S01]  /*f880*/  FMUL R13, R4, 799 ;  /* 0x4447c000040d7820 */ /* 0x000fe20000400000 */
[----:B------:R0:W2:Y:S02]  /*f890*/  MUFU.COS R25, R28 ;  /* 0x0000001c00197308 */ /* 0x0000a40000000000 */
[----:B-1----:R-:W-:Y:S01]  /*f8a0*/  FFMA R11, R6, R11, R27 ;  /* 0x0000000b060b7223 */ /* 0x002fe2000000001b */
[----:B------:R-:W-:-:S03]  /*f8b0*/  FMUL R6, R4, 800 ;  /* 0x4448000004067820 */ /* 0x000fc60000400000 */
[----:B------:R-:W-:Y:S01]  /*f8c0*/  FFMA R27, R22, R19, R11 ;  /* 0x00000013161b7223 */ /* 0x000fe2000000000b */
[----:B------:R-:W-:Y:S01]  /*f8d0*/  FMUL R19, R4, 801 ;  /* 0x4448400004137820 */ /* 0x000fe20000400000 */
[----:B------:R-:W-:Y:S01]  /*f8e0*/  MUFU.SIN R5, R29 ;  /* 0x0000001d00057308 */ /* 0x000fe20000000400 */
[----:B0-----:R-:W-:Y:S01]  /*f8f0*/  FMUL.RZ R28, R20, 0.15915493667125701904 ;  /* 0x3e22f983141c7820 */ /* 0x001fe2000040c000 */
[----:B------:R-:W-:-:S06]  /*f900*/  FMUL R22, R4, 802 ;  /* 0x4448800004167820 */ /* 0x000fcc0000400000 */
[----:B------:R0:W1:Y:S08]  /*f910*/  MUFU.COS R10, R29 ;  /* 0x0000001d000a7308 */ /* 0x0000700000000000 */
        /* <DEDUP_REMOVED lines=12> */
[----:B--2---:R-:W-:-:S04]  /*f9e0*/  FFMA R26, R8, R25, R27 ;  /* 0x00000019081a7223 */ /* 0x004fc8000000001b */
[----:B-1----:R-:W-:Y:S01]  /*f9f0*/  FFMA R26, R5, R10, R26 ;  /* 0x0000000a051a7223 */ /* 0x002fe2000000001a */
[----:B------:R-:W-:Y:S02]  /*fa00*/  FMUL R10, R4, 803 ;  /* 0x4448c000040a7820 */ /* 0x000fe40000400000 */
[----:B------:R1:W2:Y:S01]  /*fa10*/  MUFU.COS R24, R29 ;  /* 0x0000001d00187308 */ /* 0x0002a20000000000 */
[----:B0-----:R-:W-:Y:S01]  /*fa20*/  FFMA R27, R7, R12, R26 ;  /* 0x0000000c071b7223 */ /* 0x001fe2000000001a */
[----:B------:R-:W-:Y:S01]  /*fa30*/  FMUL.RZ R25, R10, 0.15915493667125701904 ;  /* 0x3e22f9830a197820 */ /* 0x000fe2000040c000 */
[----:B------:R-:W-:Y:S02]  /*fa40*/  FMUL R7, R4, 804 ;  /* 0x4449000004077820 */ /* 0x000fe40000400000 */
[----:B----4-:R-:W-:Y:S01]  /*fa50*/  FFMA R26, R20, R23, R27 ;  /* 0x00000017141a7223 */ /* 0x010fe2000000001b */
[C---:B------:R-:W-:Y:S01]  /*fa60*/  FMUL R23, R4.reuse, 807 ;  /* 0x4449c00004177820 */ /* 0x040fe20000400000 */
[C---:B------:R-:W-:Y:S01]  /*fa70*/  FMUL R20, R4.reuse, 805 ;  /* 0x4449400004147820 */ /* 0x040fe20000400000 */
[----:B------:R-:W-:Y:S01]  /*fa80*/  MUFU.SIN R14, R28 ;  /* 0x0000001c000e7308 */ /* 0x000fe20000000400 */
[----:B-1----:R-:W-:Y:S01]  /*fa90*/  FMUL.RZ R29, R13, 0.15915493667125701904 ;  /* 0x3e22f9830d1d7820 */ /* 0x002fe2000040c000 */
[----:B------:R-:W-:Y:S01]  /*faa0*/  FFMA R26, R15, R16, R26 ;  /* 0x000000100f1a7223 */ /* 0x000fe2000000001a */
[----:B------:R-:W-:-:S05]  /*fab0*/  FMUL R16, R4, 806 ;  /* 0x4449800004107820 */ /* 0x000fca0000400000 */
[----:B------:R0:W1:Y:S01]  /*fac0*/  MUFU.COS R17, R28 ;  /* 0x0000001c00117308 */ /* 0x0000620000000000 */
[----:B--2---:R-:W-:Y:S01]  /*fad0*/  FFMA R27, R9, R24, R26 ;  /* 0x00000018091b7223 */ /* 0x004fe2000000001a */
[----:B------:R-:W-:-:S06]  /*fae0*/  FMUL.RZ R26, R23, 0.15915493667125701904 ;  /* 0x3e22f983171a7820 */ /* 0x000fcc000040c000 */
        /* <DEDUP_REMOVED lines=15> */
[----:B------:R-:W-:Y:S08]  /*fbe0*/  MUFU.SIN R19, R28 ;  /* 0x0000001c00137308 */ /* 0x000ff00000000400 */
[----:B------:R0:W2:Y:S08]  /*fbf0*/  MUFU.COS R8, R28 ;  /* 0x0000001c00087308 */ /* 0x0000b00000000000 */
[----:B------:R3:W4:Y:S01]  /*fc00*/  MUFU.COS R5, R29 ;  /* 0x0000001d00057308 */ /* 0x0007220000000000 */
[----:B0-----:R-:W-:-:S07]  /*fc10*/  FMUL.RZ R28, R7, 0.15915493667125701904 ;  /* 0x3e22f983071c7820 */ /* 0x001fce000040c000 */
[----:B------:R-:W-:Y:S01]  /*fc20*/  MUFU.SIN R10, R25 ;  /* 0x00000019000a7308 */ /* 0x000fe20000000400 */
[----:B---3--:R-:W-:-:S07]  /*fc30*/  FMUL.RZ R29, R20, 0.15915493667125701904 ;  /* 0x3e22f983141d7820 */ /* 0x008fce000040c000 */
[----:B------:R-:W0:Y:S08]  /*fc40*/  MUFU.COS R25, R25 ;  /* 0x0000001900197308 */ /* 0x000e300000000000 */
[----:B------:R-:W-:Y:S08]  /*fc50*/  MUFU.SIN R7, R28 ;  /* 0x0000001c00077308 */ /* 0x000ff00000000400 */
[----:B------:R3:W5:Y:S08]  /*fc60*/  MUFU.COS R12, R28 ;  /* 0x0000001c000c7308 */ /* 0x0007700000000000 */
        /* <DEDUP_REMOVED lines=8> */
[----:B------:R1:W2:Y:S01]  /*fcf0*/  MUFU.COS R15, R29 ;  /* 0x0000001d000f7308 */ /* 0x0002a20000000000 */
[----:B----4-:R-:W-:Y:S01]  /*fd00*/  FFMA R27, R22, R5, R19 ;  /* 0x00000005161b7223 */ /* 0x010fe20000000013 */
[C---:B------:R-:W-:Y:S01]  /*fd10*/  FMUL R5, R4.reuse, 813 ;  /* 0x444b400004057820 */ /* 0x040fe20000400000 */
[----:B------:R-:W-:Y:S02]  /*fd20*/  FMUL R22, R4, 814 ;  /* 0x444b800004167820 */ /* 0x000fe40000400000 */
[----:B0-----:R-:W-:-:S03]  /*fd30*/  FFMA R26, R10, R25, R27 ;  /* 0x000000190a1a7223 */ /* 0x001fc6000000001b */
[----:B------:R-:W-:Y:S01]  /*fd40*/  MUFU.SIN R16, R28 ;  /* 0x0000001c00107308 */ /* 0x000fe20000000400 */
[----:B-1----:R-:W-:Y:S01]  /*fd50*/  FMUL.RZ R29, R17, 0.15915493667125701904 ;  /* 0x3e22f983111d7820 */ /* 0x002fe2000040c000 */
[----:B-----5:R-:W-:Y:S01]  /*fd60*/  FFMA R27, R7, R12, R26 ;  /* 0x0000000c071b7223 */ /* 0x020fe2000000001a */
[C---:B------:R-:W-:Y:S01]  /*fd70*/  FMUL R7, R4.reuse, 815 ;  /* 0x444bc00004077820 */ /* 0x040fe20000400000 */
[----:B------:R-:W-:-:S03]  /*fd80*/  FMUL R12, R4, 816 ;  /* 0x444c0000040c7820 */ /* 0x000fc60000400000 */
[----:B------:R-:W-:Y:S01]  /*fd90*/  FMUL.RZ R26, R7, 0.15915493667125701904 ;  /* 0x3e22f983071a7820 */ /* 0x000fe2000040c000 */
[----:B------:R0:W1:Y:S01]  /*fda0*/  MUFU.COS R9, R28 ;  /* 0x0000001c00097308 */ /* 0x0000620000000000 */
[----:B--2---:R-:W-:Y:S01]  /*fdb0*/  FFMA R15, R20, R15, R27 ;  /* 0x0000000f140f7223 */ /* 0x004fe2000000001b */
[----:B------:R-:W-:-:S06]  /*fdc0*/  FMUL.RZ R27, R12, 0.15915493667125701904 ;  /* 0x3e22f9830c1b7820 */ /* 0x000fcc000040c000 */
        /* <DEDUP_REMOVED lines=15> */
[----:B------:R3:W-:Y:S08]  /*fec0*/  MUFU.COS R20, R26 ;  /* 0x0000001a00147308 */ /* 0x0007f00000000000 */
[----:B------:R-:W-:Y:S01]  /*fed0*/  MUFU.SIN R8, R28 ;  /* 0x0000001c00087308 */ /* 0x000fe20000000400 */
[----:B---3--:R-:W-:Y:S01]  /*fee0*/  FFMA R26, R23, R14, R16 ;  /* 0x0000000e171a7223 */ /* 0x008fe20000000010 */
[----:B------:R-:W-:-:S03]  /*fef0*/  FMUL R14, R4, 818 ;  /* 0x444c8000040e7820 */ /* 0x000fc60000400000 */
[----:B--2---:R-:W-:Y:S01]  /*ff00*/  FFMA R26, R17, R0, R26 ;  /* 0x00000000111a7223 */ /* 0x004fe2000000001a */
[----:B------:R-:W-:Y:S01]  /*ff10*/  FMUL.RZ R23, R14, 0.15915493667125701904 ;  /* 0x3e22f9830e177820 */ /* 0x000fe2000040c000 */
[C---:B------:R-:W-:Y:S01]  /*ff20*/  FMUL R0, R4.reuse, 819 ;  /* 0x444cc00004007820 */ /* 0x040fe20000400000 */
[----:B------:R2:W3:Y:S01]  /*ff30*/  MUFU.COS R19, R28 ;  /* 0x0000001c00137308 */ /* 0x0004e20000000000 */
[----:B-1----:R-:W-:Y:S01]  /*ff40*/  FFMA R26, R21, R18, R26 ;  /* 0x00000012151a7223 */ /* 0x002fe2000000001a */
[----:B------:R-:W-:-:S06]  /*ff50*/  FMUL R18, R4, 820 ;  /* 0x444d000004127820 */ /* 0x000fcc0000400000 */
[----:B------:R-:W-:Y:S01]  /*ff60*/  MUFU.SIN R22, R29 ;  /* 0x0000001d00167308 */ /* 0x000fe20000000400 */
[----:B--2---:R-:W-:-:S07]  /*ff70*/  FMUL.RZ R28, R5, 0.15915493667125701904 ;  /* 0x3e22f983051c7820 */ /* 0x004fce000040c000 */
[----:B------:R-:W-:Y:S08]  /*ff80*/  MUFU.SIN R5, R28 ;  /* 0x0000001c00057308 */ /* 0x000ff00000000400 */
[----:B------:R1:W2:Y:S08]  /*ff90*/  MUFU.COS R10, R28 ;  /* 0x0000001c000a7308 */ /* 0x0002b00000000000 */
[----:B------:R5:W2:Y:S01]  /*ffa0*/  MUFU.COS R25, R29 ;  /* 0x0000001d00197308 */ /* 0x000aa20000000000 */
[----:B-1----:R-:W-:-:S07]  /*ffb0*/  FMUL.RZ R28, R9, 0.15915493667125701904 ;  /* 0x3e22f983091c7820 */ /* 0x002fce000040c000 */
[----:B------:R-:W-:Y:S01]  /*ffc0*/  MUFU.SIN R12, R27 ;  /* 0x0000001b000c7308 */ /* 0x000fe20000000400 */
[----:B-----5:R-:W-:-:S07]  /*ffd0*/  FMUL.RZ R29, R0, 0.15915493667125701904 ;  /* 0x3e22f983001d7820 */ /* 0x020fce000040c000 */
[----:B------:R0:W1:Y:S08]  /*ffe0*/  MUFU.COS R15, R27 ;  /* 0x0000001b000f7308 */ /* 0x0000700000000000 */
[----:B------:R-:W-:Y:S01]  /*fff0*/  MUFU.SIN R14, R23 ;  /* 0x00000017000e7308 */ /* 0x000fe20000000400 */
[----:B0-----:R-:W-:-:S04]  /*10000*/  FFMA R27, R13, R24, R26 ;  /* 0x000000180d1b7223 */ /* 0x001fc8000000001a */
[----:B----4-:R-:W-:Y:S01]  /*10010*/  FFMA R27, R6, R11, R27 ;  /* 0x0000000b061b7223 */ /* 0x010fe2000000001b */
[----:B------:R-:W-:Y:S02]  /*10020*/  FMUL R11, R4, 822 ;  /* 0x444d8000040b7820 */ /* 0x000fe40000400000 */
[----:B------:R0:W-:Y:S01]  /*10030*/  MUFU.COS R17, R23 ;  /* 0x0000001700117308 */ /* 0x0001e20000000000 */
[----:B---3--:R-:W-:Y:S01]  /*10040*/  FFMA R24, R8, R19, R27 ;  /* 0x0000001308187223 */ /* 0x008fe2000000001b */
[----:B------:R-:W-:-:S03]  /*10050*/  FMUL R19, R4, 823 ;  /* 0x444dc00004137820 */ /* 0x000fc60000400000 */
[----:B--2---:R-:W-:Y:S01]  /*10060*/  FFMA R27, R5, R10, R24 ;  /* 0x0000000a051b7223 */ /* 0x004fe20000000018 */
[C---:B------:R-:W-:Y:S01]  /*10070*/  FMUL R5, R4.reuse, 824 ;  /* 0x444e000004057820 */ /* 0x040fe20000400000 */
[C---:B------:R-:W-:Y:S01]  /*10080*/  FMUL R24, R4.reuse, 825 ;  /* 0x444e400004187820 */ /* 0x040fe20000400000 */
[----:B------:R-:W-:Y:S01]  /*10090*/  MUFU.SIN R9, R28 ;  /* 0x0000001c00097308 */ /* 0x000fe20000000400 */
[----:B0-----:R-:W-:-:S04]  /*100a0*/  FMUL R23, R4, 821 ;  /* 0x444d400004177820 */ /* 0x001fc80000400000 */
[----:B------:R-:W-:-:S03]  /*100b0*/  FMUL.RZ R26, R23, 0.15915493667125701904 ;  /* 0x3e22f983171a7820 */ /* 0x000fc6000040c000 */
[----:B------:R0:W2:Y:S08]  /*100c0*/  MUFU.COS R16, R28 ;  /* 0x0000001c00107308 */ /* 0x0000b00000000000 */
[----:B------:R-:W-:Y:S01]  /*100d0*/  MUFU.SIN R23, R26 ;  /* 0x0000001a00177308 */ /* 0x000fe20000000400 */
[----:B0-----:R-:W-:-:S07]  /*100e0*/  FMUL.RZ R28, R18, 0.15915493667125701904 ;  /* 0x3e22f983121c7820 */ /* 0x001fce000040c000 */
[----:B------:R0:W-:Y:S08]  /*100f0*/  MUFU.COS R6, R26 ;  /* 0x0000001a00067308 */ /* 0x0001f00000000000 */
[----:B------:R-:W-:Y:S01]  /*10100*/  MUFU.SIN R0, R29 ;  /* 0x0000001d00007308 */ /* 0x000fe20000000400 */
[----:B0-----:R-:W-:Y:S01]  /*10110*/  FFMA R26, R22, R25, R27 ;  /* 0x00000019161a7223 */ /* 0x001fe2000000001b */
[----:B------:R-:W-:-:S03]  /*10120*/  FMUL.RZ R27, R24, 0.15915493667125701904 ;  /* 0x3e22f983181b7820 */ /* 0x000fc6000040c000 */
[----:B------:R-:W-:Y:S01]  /*10130*/  FFMA R25, R7, R20, R26 ;  /* 0x0000001407197223 */ /* 0x000fe2000000001a */
[----:B------:R-:W-:Y:S02]  /*10140*/  FMUL R20, R4, 826 ;  /* 0x444e800004147820 */ /* 0x000fe40000400000 */
[----:B------:R0:W3:Y:S01]  /*10150*/  MUFU.COS R21, R29 ;  /* 0x0000001d00157308 */ /* 0x0000e20000000000 */
[----:B-1----:R-:W-:Y:S01]  /*10160*/  FFMA R26, R12, R15, R25 ;  /* 0x0000000f0c1a7223 */ /* 0x002fe20000000019 */
[----:B------:R-:W-:-:S03]  /*10170*/  FMUL R12, R4, 827 ;  /* 0x444ec000040c7820 */ /* 0x000fc60000400000 */
[----:B--2---:R-:W-:Y:S01]  /*10180*/  FFMA R25, R9, R16, R26 ;  /* 0x0000001009197223 */ /* 0x004fe2000000001a */
[----:B------:R-:W-:Y:S02]  /*10190*/  FMUL R16, R4, 828 ;  /* 0x444f000004107820 */ /* 0x000fe40000400000 */
[----:B------:R-:W-:Y:S01]  /*101a0*/  MUFU.SIN R18, R28 ;  /* 0x0000001c00127308 */ /* 0x000fe20000000400 */
[----:B0-----:R-:W-:Y:S01]  /*101b0*/  FMUL.RZ R29, R11, 0.15915493667125701904 ;  /* 0x3e22f9830b1d7820 */ /* 0x001fe2000040c000 */
[----:B------:R-:W-:Y:S01]  /*101c0*/  FFMA R25, R14, R17, R25 ;  /* 0x000000110e197223 */ /* 0x000fe20000000019 */
[----:B------:R-:W-:Y:S01]  /*101d0*/  FMUL.RZ R26, R16, 0.15915493667125701904 ;  /* 0x3e22f983101a7820 */ /* 0x000fe2000040c000 */
[----:B------:R-:W-:-:S04]  /*101e0*/  FMUL R14, R4, 829 ;  /* 0x444f4000040e7820 */ /* 0x000fc80000400000 */
[----:B------:R0:W1:Y:S01]  /*101f0*/  MUFU.COS R13, R28 ;  /* 0x0000001c000d7308 */ /* 0x0000620000000000 */
[----:B---3--:R-:W-:Y:S01]  /*10200*/  FFMA R25, R0, R21, R25 ;  /* 0x0000001500197223 */ /* 0x008fe20000000019 */
        /* <DEDUP_REMOVED lines=11> */
[----:B------:R-:W-:Y:S08]  /*102c0*/  MUFU.SIN R5, R28 ;  /* 0x0000001c00057308 */ /* 0x000ff00000000400 */
[----:B------:R0:W3:Y:S08]  /*102d0*/  MUFU.COS R22, R28 ;  /* 0x0000001c00167308 */ /* 0x0000f00000000000 */
[----:B------:R4:W5:Y:S01]  /*102e0*/  MUFU.COS R7, R27 ;  /* 0x0000001b00077308 */ /* 0x0009620000000000 */
[----:B0-----:R-:W-:-:S07]  /*102f0*/  FMUL.RZ R28, R12, 0.15915493667125701904 ;  /* 0x3e22f9830c1c7820 */ /* 0x001fce000040c000 */
[----:B------:R-:W-:Y:S01]  /*10300*/  MUFU.SIN R16, R26 ;  /* 0x0000001a00107308 */ /* 0x000fe20000000400 */
[----:B----4-:R-:W-:-:S07]  /*10310*/  FMUL.RZ R27, R14, 0.15915493667125701904 ;  /* 0x3e22f9830e1b7820 */ /* 0x010fce000040c000 */
[----:B------:R0:W-:Y:S08]  /*10320*/  MUFU.COS R17, R26 ;  /* 0x0000001a00117308 */ /* 0x0001f00000000000 */
[----:B------:R-:W-:Y:S01]  /*10330*/  MUFU.SIN R20, R29 ;  /* 0x0000001d00147308 */ /* 0x000fe20000000400 */
[----:B0-----:R-:W-:Y:S01]  /*10340*/  FFMA R26, R23, R6, R18 ;  /* 0x00000006171a7223 */ /* 0x001fe20000000012 */
[----:B------:R-:W-:-:S03]  /*10350*/  FMUL R6, R4, 832 ;  /* 0x4450000004067820 */ /* 0x000fc60000400000 */
[----:B--2---:R-:W-:Y:S01]  /*10360*/  FFMA R26, R11, R8, R26 ;  /* 0x000000080b1a7223 */ /* 0x004fe2000000001a */
[----:B------:R-:W-:Y:S01]  /*10370*/  FMUL.RZ R23, R6, 0.15915493667125701904 ;  /* 0x3e22f98306177820 */ /* 0x000fe2000040c000 */
[C---:B------:R-:W-:Y:S01]  /*10380*/  FMUL R8, R4.reuse, 833 ;  /* 0x4450400004087820 */ /* 0x040fe20000400000 */
        /* <DEDUP_REMOVED lines=8> */
[----:B------:R3:W0:Y:S08]  /*10410*/  MUFU.COS R21, R27 ;  /* 0x0000001b00157308 */ /* 0x0006300000000000 */
[----:B------:R-:W-:Y:S01]  /*10420*/  MUFU.SIN R0, R28 ;  /* 0x0000001c00007308 */ /* 0x000fe20000000400 */
[----:B---3--:R-:W-:Y:S01]  /*10430*/  FFMA R27, R5, R22, R26 ;  /* 0x00000016051b7223 */ /* 0x008fe2000000001a */
[----:B------:R-:W-:-:S03]  /*10440*/  FMUL R5, R4, 835 ;  /* 0x4450c00004057820 */ /* 0x000fc60000400000 */
[----:B-----5:R-:W-:Y:S01]  /*10450*/  FFMA R27, R24, R7, R27 ;  /* 0x00000007181b7223 */ /* 0x020fe2000000001b */
[----:B------:R-:W-:Y:S01]  /*10460*/  FMUL.RZ R26, R5, 0.15915493667125701904 ;  /* 0x3e22f983051a7820 */ /* 0x000fe2000040c000 */
[----:B------:R-:W-:Y:S01]  /*10470*/  FMUL R7, R4, 836 ;  /* 0x4451000004077820 */ /* 0x000fe20000400000 */
[----:B------:R3:W4:Y:S01]  /*10480*/  MUFU.COS R25, R28 ;  /* 0x0000001c00197308 */ /* 0x0007220000000000 */
[----:B--2---:R-:W-:Y:S01]  /*10490*/  FFMA R27, R20, R15, R27 ;  /* 0x0000000f141b7223 */ /* 0x004fe2000000001b */
[----:B------:R-:W-:-:S03]  /*104a0*/  FMUL R15, R4, 837 ;  /* 0x44514000040f7820 */ /* 0x000fc60000400000 */
[----:B-1----:R-:W-:Y:S01]  /*104b0*/  FFMA R27, R12, R9, R27 ;  /* 0x000000090c1b7223 */ /* 0x002fe2000000001b */
[----:B------:R-:W-:Y:S02]  /*104c0*/  FMUL R9, R4, 838 ;  /* 0x4451800004097820 */ /* 0x000fe40000400000 */
[----:B------:R-:W-:Y:S01]  /*104d0*/  MUFU.SIN R13, R29 ;  /* 0x0000001d000d7308 */ /* 0x000fe20000000400 */
[----:B---3--:R-:W-:Y:S01]  /*104e0*/  FMUL.RZ R28, R8, 0.15915493667125701904 ;  /* 0x3e22f983081c7820 */ /* 0x008fe2000040c000 */
[----:B------:R-:W-:Y:S01]  /*104f0*/  FFMA R17, R16, R17, R27 ;  /* 0x0000001110117223 */ /* 0x000fe2000000001b */
[----:B------:R-:W-:Y:S01]  /*10500*/  FMUL.RZ R24, R9, 0.15915493667125701904 ;  /* 0x3e22f98309187820 */ /* 0x000fe2000040c000 */
[----:B------:R-:W-:Y:S02]  /*10510*/  FMUL R16, R4, 839 ;  /* 0x4451c00004107820 */ /* 0x000fe40000400000 */
[----:B0-----:R-:W-:Y:S01]  /*10520*/  FFMA R21, R14, R21, R17 ;  /* 0x000000150e157223 */ /* 0x001fe20000000011 */
[----:B------:R-:W-:Y:S01]  /*10530*/  FMUL R14, R4, 840 ;  /* 0x44520000040e7820 */ /* 0x000fe20000400000 */
[----:B------:R0:W1:Y:S01]  /*10540*/  MUFU.COS R18, R29 ;  /* 0x0000001d00127308 */ /* 0x0000620000000000 */
[----:B------:R-:W-:-:S07]  /*10550*/  FMUL.RZ R27, R16, 0.15915493667125701904 ;  /* 0x3e22f983101b7820 */ /* 0x000fce000040c000 */
[----:B------:R-:W-:Y:S01]  /*10560*/  MUFU.SIN R6, R23 ;  /* 0x0000001700067308 */ /* 0x000fe20000000400 */
[----:B0-----:R-:W-:-:S07]  /*10570*/  FMUL.RZ R29, R10, 0.15915493667125701904 ;  /* 0x3e22f9830a1d7820 */ /* 0x001fce000040c000 */
[----:B------:R-:W0:Y:S08]  /*10580*/  MUFU.COS R11, R23 ;  /* 0x00000017000b7308 */ /* 0x000e300000000000 */
[----:B------:R-:W-:Y:S08]  /*10590*/  MUFU.SIN R8, R28 ;  /* 0x0000001c00087308 */ /* 0x000ff00000000400 */
[----:B------:R2:W3:Y:S08]  /*105a0*/  MUFU.COS R19, R28 ;  /* 0x0000001c00137308 */ /* 0x0004f00000000000 */
[----:B------:R-:W-:Y:S01]  /*105b0*/  MUFU.SIN R10, R29 ;  /* 0x0000001d000a7308 */ /* 0x000fe20000000400 */
[----:B--2---:R-:W-:-:S07]  /*105c0*/  FMUL.RZ R28, R7, 0.15915493667125701904 ;  /* 0x3e22f983071c7820 */ /* 0x004fce000040c000 */
[----:B------:R2:W5:Y:S08]  /*105d0*/  MUFU.COS R23, R29 ;  /* 0x0000001d00177308 */ /* 0x0005700000000000 */
[----:B------:R-:W-:Y:S01]  /*105e0*/  MUFU.SIN R5, R26 ;  /* 0x0000001a00057308 */ /* 0x000fe20000000400 */
[----:B--2---:R-:W-:-:S07]  /*105f0*/  FMUL.RZ R29, R15, 0.15915493667125701904 ;  /* 0x3e22f9830f1d7820 */ /* 0x004fce000040c000 */
[----:B------:R4:W2:Y:S08]  /*10600*/  MUFU.COS R22, R26 ;  /* 0x0000001a00167308 */ /* 0x0008b00000000000 */
[----:B------:R-:W-:Y:S01]  /*10610*/  MUFU.SIN R7, R28 ;  /* 0x0000001c00077308 */ /* 0x000fe20000000400 */
[----:B----4-:R-:W-:Y:S01]  /*10620*/  FFMA R26, R0, R25, R21 ;  /* 0x00000019001a7223 */ /* 0x010fe20000000015 */
[----:B------:R-:W-:-:S03]  /*10630*/  FMUL R0, R4, 841 ;  /* 0x4452400004007820 */ /* 0x000fc60000400000 */
[----:B-1----:R-:W-:Y:S01]  /*10640*/  FFMA R25, R13, R18, R26 ;  /* 0x000000120d197223 */ /* 0x002fe2000000001a */
[----:B------:R-:W-:Y:S02]  /*10650*/  FMUL R18, R4, 842 ;  /* 0x4452800004127820 */ /* 0x000fe40000400000 */
[----:B------:R1:W4:Y:S01]  /*10660*/  MUFU.COS R20, R28 ;  /* 0x0000001c00147308 */ /* 0x0003220000000000 */
[----:B0-----:R-:W-:Y:S01]  /*10670*/  FFMA R25, R6, R11, R25 ;  /* 0x0000000b06197223 */ /* 0x001fe20000000019 */
[----:B------:R-:W-:-:S03]  /*10680*/  FMUL R6, R4, 843 ;  /* 0x4452c00004067820 */ /* 0x000fc60000400000 */
[----:B---3--:R-:W-:Y:S01]  /*10690*/  FFMA R25, R8, R19, R25 ;  /* 0x0000001308197223 */ /* 0x008fe20000000019 */
[----:B------:R-:W-:Y:S02]  /*106a0*/  FMUL R8, R4, 844 ;  /* 0x4453000004087820 */ /* 0x000fe40000400000 */
[----:B------:R-:W-:Y:S01]  /*106b0*/  MUFU.SIN R15, R29 ;  /* 0x0000001d000f7308 */ /* 0x000fe20000000400 */
[----:B-----5:R-:W-:Y:S01]  /*106c0*/  FFMA R26, R10, R23, R25 ;  /* 0x000000170a1a7223 */ /* 0x020fe20000000019 */
[----:B-1----:R-:W-:Y:S01]  /*106d0*/  FMUL.RZ R28, R14, 0.15915493667125701904 ;  /* 0x3e22f9830e1c7820 */ /* 0x002fe2000040c000 */
[C---:B------:R-:W-:Y:S02]  /*106e0*/  FMUL R10, R4.reuse, 845 ;  /* 0x44534000040a7820 */ /* 0x040fe40000400000 */
[----:B--2---:R-:W-:Y:S01]  /*106f0*/  FFMA R26, R5, R22, R26 ;  /* 0x00000016051a7223 */ /* 0x004fe2000000001a */
[----:B------:R-:W-:Y:S01]  /*10700*/  FMUL R22, R4, 846 ;  /* 0x4453800004167820 */ /* 0x000fe20000400000 */
[----:B------:R-:W-:Y:S01]  /*10710*/  FMUL.RZ R25, R10, 0.15915493667125701904 ;  /* 0x3e22f9830a197820 */ /* 0x000fe2000040c000 */
[----:B------:R0:W1:Y:S01]  /*10720*/  MUFU.COS R12, R29 ;  /* 0x0000001d000c7308 */ /* 0x0000620000000000 */
[----:B----4-:R-:W-:Y:S01]  /*10730*/  FFMA R26, R7, R20, R26 ;  /* 0x00000014071a7223 */ /* 0x010fe2000000001a */
        /* <DEDUP_REMOVED lines=16> */
[----:B------:R1:W5:Y:S08]  /*10840*/  MUFU.COS R11, R27 ;  /* 0x0000001b000b7308 */ /* 0x0003700000000000 */
        /* <DEDUP_REMOVED lines=8> */
[----:B------:R-:W-:Y:S01]  /*108d0*/  FMUL R16, R4, 850 ;  /* 0x4454800004107820 */ /* 0x000fe20000400000 */
        /* <DEDUP_REMOVED lines=10> */
[----:B------:R5:W0:Y:S08]  /*10980*/  MUFU.COS R7, R27 ;  /* 0x0000001b00077308 */ /* 0x000a300000000000 */
[----:B------:R-:W-:Y:S01]  /*10990*/  MUFU.SIN R20, R28 ;  /* 0x0000001c00147308 */ /* 0x000fe20000000400 */
[----:B-----5:R-:W-:Y:S01]  /*109a0*/  FFMA R27, R18, R11, R25 ;  /* 0x0000000b121b7223 */ /* 0x020fe20000000019 */
[C---:B------:R-:W-:Y:S01]  /*109b0*/  FMUL R11, R4.reuse, 853 ;  /* 0x44554000040b7820 */ /* 0x040fe20000400000 */
[----:B------:R-:W-:-:S02]  /*109c0*/  FMUL R18, R4, 854 ;  /* 0x4455800004127820 */ /* 0x000fc40000400000 */
[----:B-1----:R-:W-:-:S03]  /*109d0*/  FFMA R19, R6, R19, R27 ;  /* 0x0000001306137223 */ /* 0x002fc6000000001b */
[----:B------:R1:W3:Y:S01]  /*109e0*/  MUFU.COS R15, R28 ;  /* 0x0000001c000f7308 */ /* 0x0002e20000000000 */
[----:B--2---:R-:W-:Y:S01]  /*109f0*/  FFMA R23, R8, R23, R19 ;  /* 0x0000001708177223 */ /* 0x004fe20000000013 */
[----:B------:R-:W-:-:S03]  /*10a00*/  FMUL R8, R4, 855 ;  /* 0x4455c00004087820 */ /* 0x000fc60000400000 */
[----:B------:R-:W-:Y:S01]  /*10a10*/  FFMA R27, R10, R5, R23 ;  /* 0x000000050a1b7223 */ /* 0x000fe20000000017 */
[----:B------:R-:W-:Y:S02]  /*10a20*/  FMUL R5, R4, 856 ;  /* 0x4456000004057820 */ /* 0x000fe40000400000 */
[----:B------:R-:W-:Y:S01]  /*10a30*/  MUFU.SIN R12, R29 ;  /* 0x0000001d000c7308 */ /* 0x000fe20000000400 */
[----:B-1----:R-:W-:Y:S01]  /*10a40*/  FMUL.RZ R28, R16, 0.15915493667125701904 ;  /* 0x3e22f983101c7820 */ /* 0x002fe2000040c000 */
[----:B0-----:R-:W-:Y:S01]  /*10a50*/  FFMA R27, R22, R7, R27 ;  /* 0x00000007161b7223 */ /* 0x001fe2000000001b */
[----:B------:R-:W-:-:S05]  /*10a60*/  FMUL R7, R4, 857 ;  /* 0x4456400004077820 */ /* 0x000fca0000400000 */
        /* <DEDUP_REMOVED lines=40> */
[----:B-1----:R-:W-:-:S04]  /*10cf0*/  FFMA R26, R0, R25, R27 ;  /* 0x00000019001a7223 */ /* 0x002fc8000000001b */
        /* <DEDUP_REMOVED lines=10> */
[----:B------:R-:W-:Y:S01]  /*10da0*/  FMUL.RZ R25, R8, 0.15915493667125701904 ;  /* 0x3e22f98308197820 */ /* 0x000fe2000040c000 */
[----:B------:R-:W-:-:S04]  /*10db0*/  FMUL R10, R4, 867 ;  /* 0x4458c000040a7820 */ /* 0x000fc80000400000 */
        /* <DEDUP_REMOVED lines=54> */
[----:B0-----:R-:W-:Y:S01]  /*11120*/  FFMA R27, R8, R5, R25 ;  /* 0x00000005081b7223 */ /* 0x001fe20000000019 */
[----:B------:R-:W-:-:S03]  /*11130*/  FMUL R5, R4, 877 ;  /* 0x445b400004057820 */ /* 0x000fc60000400000 */
[----:B-1----:R-:W-:Y:S01]  /*11140*/  FFMA R27, R10, R7, R27 ;  /* 0x000000070a1b7223 */ /* 0x002fe2000000001b */
[C---:B------:R-:W-:Y:S01]  /*11150*/  FMUL R7, R4.reuse, 878 ;  /* 0x445b800004077820 */ /* 0x040fe20000400000 */
[----:B------:R-:W-:Y:S01]  /*11160*/  FMUL R10, R4, 879 ;  /* 0x445bc000040a7820 */ /* 0x000fe20000400000 */
[----:B------:R0:W1:Y:S01]  /*11170*/  MUFU.COS R21, R28 ;  /* 0x0000001c00157308 */ /* 0x0000620000000000 */
[----:B--2---:R-:W-:-:S04]  /*11180*/  FFMA R15, R20, R15, R27 ;  /* 0x0000000f140f7223 */ /* 0x004fc8000000001b */
[----:B------:R-:W-:Y:S01]  /*11190*/  FFMA R27, R12, R9, R15 ;  /* 0x000000090c1b7223 */ /* 0x000fe2000000000f */
[----:B------:R-:W-:Y:S02]  /*111a0*/  FMUL R9, R4, 880 ;  /* 0x445c000004097820 */ /* 0x000fe40000400000 */
        /* <DEDUP_REMOVED lines=21> */
[C---:B------:R-:W-:Y:S01]  /*11300*/  FMUL R19, R4.reuse, 885 ;  /* 0x445d400004137820 */ /* 0x040fe20000400000 */
[----:B------:R-:W-:-:S05]  /*11310*/  FMUL R24, R4, 887 ;  /* 0x445dc00004187820 */ /* 0x000fca0000400000 */
        /* <DEDUP_REMOVED lines=21> */
[----:B--2---:R-:W-:Y:S01]  /*11470*/  FFMA R26, R18, R25, R27 ;  /* 0x00000019121a7223 */ /* 0x004fe2000000001b */
[----:B------:R-:W-:-:S03]  /*11480*/  FMUL.RZ R27, R24, 0.15915493667125701904 ;  /* 0x3e22f983181b7820 */ /* 0x000fc6000040c000 */
        /* <DEDUP_REMOVED lines=15> */
[C---:B------:R-:W-:Y:S01]  /*11580*/  FMUL R14, R4.reuse, 893 ;  /* 0x445f4000040e7820 */ /* 0x040fe20000400000 */
[----:B------:R-:W-:Y:S01]  /*11590*/  FMUL R21, R4, 894 ;  /* 0x445f800004157820 */ /* 0x000fe20000400000 */
        /* <DEDUP_REMOVED lines=18> */
[----:B------:R-:W-:Y:S02]  /*116c0*/  FMUL R0, R4, 895 ;  /* 0x445fc00004007820 */ /* 0x000fe40000400000 */
[----:B------:R0:W1:Y:S01]  /*116d0*/  MUFU.COS R7, R29 ;  /* 0x0000001d00077308 */ /* 0x0000620000000000 */
[----:B---3--:R-:W-:Y:S01]  /*116e0*/  FFMA R26, R19, R6, R26 ;  /* 0x00000006131a7223 */ /* 0x008fe2000000001a */
[----:B------:R-:W-:Y:S01]  /*116f0*/  FMUL.RZ R11, R0, 0.15915493667125701904 ;  /* 0x3e22f983000b7820 */ /* 0x000fe2000040c000 */
[C---:B------:R-:W-:Y:S02]  /*11700*/  FMUL R6, R4.reuse, 896 ;  /* 0x4460000004067820 */ /* 0x040fe40000400000 */
[----:B----4-:R-:W-:Y:S01]  /*11710*/  FFMA R23, R23, R18, R26 ;  /* 0x0000001217177223 */ /* 0x010fe2000000001a */
[----:B------:R-:W-:Y:S02]  /*11720*/  FMUL R18, R4, 897 ;  /* 0x4460400004127820 */ /* 0x000fe40000400000 */
[----:B------:R-:W-:Y:S01]  /*11730*/  MUFU.SIN R20, R28 ;  /* 0x0000001c00147308 */ /* 0x000fe20000000400 */
[----:B0-----:R-:W-:Y:S01]  /*11740*/  FMUL.RZ R29, R9, 0.15915493667125701904 ;  /* 0x3e22f983091d7820 */ /* 0x001fe2000040c000 */
[----:B------:R-:W-:Y:S01]  /*11750*/  FFMA R27, R24, R5, R23 ;  /* 0x00000005181b7223 */ /* 0x000fe20000000017 */
[----:B------:R-:W-:Y:S01]  /*11760*/  FMUL.RZ R26, R18, 0.15915493667125701904 ;  /* 0x3e22f983121a7820 */ /* 0x000fe2000040c000 */
[----:B------:R-:W-:-:S04]  /*11770*/  FMUL R5, R4, 898 ;  /* 0x4460800004057820 */ /* 0x000fc80000400000 */
[----:B------:R0:W2:Y:S01]  /*11780*/  MUFU.COS R15, R28 ;  /* 0x0000001c000f7308 */ /* 0x0000a20000000000 */
[----:B-1----:R-:W-:Y:S01]  /*11790*/  FFMA R27, R8, R7, R27 ;  /* 0x00000007081b7223 */ /* 0x002fe2000000001b */
[----:B------:R-:W-:Y:S01]  /*117a0*/  FMUL.RZ R24, R5, 0.15915493667125701904 ;  /* 0x3e22f98305187820 */ /* 0x000fe2000040c000 */
        /* <DEDUP_REMOVED lines=19> */
[----:B0-----:R-:W-:-:S04]  /*118e0*/  FFMA R26, R10, R25, R27 ;  /* 0x000000190a1a7223 */ /* 0x001fc8000000001b */
[----:B-1----:R-:W-:Y:S01]  /*118f0*/  FFMA R25, R9, R16, R26 ;  /* 0x0000001009197223 */ /* 0x002fe2000000001a */
[----:B------:R-:W-:Y:S02]  /*11900*/  FMUL R16, R4, 902 ;  /* 0x4461800004107820 */ /* 0x000fe40000400000 */
[----:B------:R-:W0:Y:S01]  /*11910*/  MUFU.COS R11, R11 ;  /* 0x0000000b000b7308 */ /* 0x000e220000000000 */
[----:B--2---:R-:W-:Y:S01]  /*11920*/  FFMA R25, R12, R17, R25 ;  /* 0x000000110c197223 */ /* 0x004fe20000000019 */
[----:B------:R-:W-:Y:S01]  /*11930*/  FMUL.RZ R26, R16, 0.15915493667125701904 ;  /* 0x3e22f983101a7820 */ /* 0x000fe2000040c000 */
[----:B------:R-:W-:Y:S02]  /*11940*/  FMUL R12, R4, 903 ;  /* 0x4461c000040c7820 */ /* 0x000fe40000400000 */
[----:B---3--:R-:W-:Y:S01]  /*11950*/  FFMA R14, R14, R13, R25 ;  /* 0x0000000d0e0e7223 */ /* 0x008fe20000000019 */
[C---:B------:R-:W-:Y:S02]  /*11960*/  FMUL R13, R4.reuse, 904 ;  /* 0x44620000040d7820 */ /* 0x040fe40000400000 */
[----:B------:R-:W-:Y:S08]  /*11970*/  MUFU.SIN R5, R24 ;  /* 0x0000001800057308 */ /* 0x000ff00000000400 */
[----:B------:R1:W-:Y:S08]  /*11980*/  MUFU.COS R8, R24 ;  /* 0x0000001800087308 */ /* 0x0003f00000000000 */
[----:B------:R-:W-:Y:S01]  /*11990*/  MUFU.SIN R6, R28 ;  /* 0x0000001c00067308 */ /* 0x000fe20000000400 */
[----:B-1----:R-:W-:-:S04]  /*119a0*/  FMUL R24, R4, 901 ;  /* 0x4461400004187820 */ /* 0x002fc80000400000 */
[----:B------:R-:W-:-:S03]  /*119b0*/  FMUL.RZ R27, R24, 0.15915493667125701904 ;  /* 0x3e22f983181b7820 */ /* 0x000fc6000040c000 */
[----:B------:R1:W2:Y:S08]  /*119c0*/  MUFU.COS R19, R28 ;  /* 0x0000001c00137308 */ /* 0x0002b00000000000 */
[----:B------:R-:W-:Y:S01]  /*119d0*/  MUFU.SIN R24, R27 ;  /* 0x0000001b00187308 */ /* 0x000fe20000000400 */
[----:B-1----:R-:W-:-:S07]  /*119e0*/  FMUL.RZ R28, R7, 0.15915493667125701904 ;  /* 0x3e22f983071c7820 */ /* 0x002fce000040c000 */
[----:B------:R5:W-:Y:S08]  /*119f0*/  MUFU.COS R9, R27 ;  /* 0x0000001b00097308 */ /* 0x000bf00000000000 */
[----:B------:R-:W-:Y:S01]  /*11a00*/  MUFU.SIN R7, R28 ;  /* 0x0000001c00077308 */ /* 0x000fe20000000400 */
[----:B-----5:R-:W-:Y:S01]  /*11a10*/  FFMA R27, R21, R22, R14 ;  /* 0x00000016151b7223 */ /* 0x020fe2000000000e */
[----:B------:R-:W-:-:S03]  /*11a20*/  FMUL R21, R4, 905 ;  /* 0x4462400004157820 */ /* 0x000fc60000400000 */
[----:B0-----:R-:W-:Y:S01]  /*11a30*/  FFMA R27, R0, R11, R27 ;  /* 0x0000000b001b7223 */ /* 0x001fe2000000001b */
[----:B------:R-:W-:Y:S01]  /*11a40*/  FMUL.RZ R22, R21, 0.15915493667125701904 ;  /* 0x3e22f98315167820 */ /* 0x000fe2000040c000 */
[----:B------:R-:W-:Y:S01]  /*11a50*/  FMUL R11, R4, 906 ;  /* 0x44628000040b7820 */ /* 0x000fe20000400000 */
        /* <DEDUP_REMOVED lines=10> */
[----:B0-----:R-:W-:-:S04]  /*11b00*/  FFMA R26, R18, R23, R27 ;  /* 0x00000017121a7223 */ /* 0x001fc8000000001b */
[----:B------:R-:W-:Y:S01]  /*11b10*/  FFMA R26, R5, R8, R26 ;  /* 0x00000008051a7223 */ /* 0x000fe2000000001a */
[C---:B------:R-:W-:Y:S02]  /*11b20*/  FMUL R8, R4.reuse, 909 ;  /* 0x4463400004087820 */ /* 0x040fe40000400000 */
[----:B------:R0:W-:Y:S01]  /*11b30*/  MUFU.COS R0, R22 ;  /* 0x0000001600007308 */ /* 0x0001e20000000000 */
[----:B-1----:R-:W-:Y:S01]  /*11b40*/  FFMA R26, R7, R20, R26 ;  /* 0x00000014071a7223 */ /* 0x002fe2000000001a */
[----:B------:R-:W-:-:S03]  /*11b50*/  FMUL R20, R4, 910 ;  /* 0x4463800004147820 */ /* 0x000fc60000400000 */
[----:B--2---:R-:W-:Y:S01]  /*11b60*/  FFMA R23, R15, R10, R26 ;  /* 0x0000000a0f177223 */ /* 0x004fe2000000001a */
[C---:B------:R-:W-:Y:S02]  /*11b70*/  FMUL R10, R4.reuse, 911 ;  /* 0x4463c000040a7820 */ /* 0x040fe40000400000 */
[----:B------:R-:W-:Y:S01]  /*11b80*/  MUFU.SIN R12, R28 ;  /* 0x0000001c000c7308 */ /* 0x000fe20000000400 */
[----:B0-----:R-:W-:Y:S01]  /*11b90*/  FMUL R22, R4, 908 ;  /* 0x4463000004167820 */ /* 0x001fe20000400000 */
[----:B------:R-:W-:-:S03]  /*11ba0*/  FMUL.RZ R26, R10, 0.15915493667125701904 ;  /* 0x3e22f9830a1a7820 */ /* 0x000fc6000040c000 */
[----:B------:R-:W-:-:S03]  /*11bb0*/  FMUL.RZ R27, R22, 0.15915493667125701904 ;  /* 0x3e22f983161b7820 */ /* 0x000fc6000040c000 */
[----:B------:R0:W1:Y:S08]  /*11bc0*/  MUFU.COS R25, R28 ;  /* 0x0000001c00197308 */ /* 0x0000700000000000 */
[----:B------:R-:W-:Y:S01]  /*11bd0*/  MUFU.SIN R13, R29 ;  /* 0x0000001d000d7308 */ /* 0x000fe20000000400 */
[----:B0-----:R-:W-:-:S07]  /*11be0*/  FMUL.RZ R28, R11, 0.15915493667125701904 ;  /* 0x3e22f9830b1c7820 */ /* 0x001fce000040c000 */
[----:B------:R0:W2:Y:S08]  /*11bf0*/  MUFU.COS R14, R29 ;  /* 0x0000001d000e7308 */ /* 0x0000b00000000000 */
[----:B------:R-:W-:Y:S01]  /*11c00*/  MUFU.SIN R22, R27 ;  /* 0x0000001b00167308 */ /* 0x000fe20000000400 */
[----:B0-----:R-:W-:-:S07]  /*11c10*/  FMUL.RZ R29, R19, 0.15915493667125701904 ;  /* 0x3e22f983131d7820 */ /* 0x001fce000040c000 */
[----:B------:R0:W-:Y:S08]  /*11c20*/  MUFU.COS R5, R27 ;  /* 0x0000001b00057308 */ /* 0x0001f00000000000 */
[----:B------:R-:W-:Y:S01]  /*11c30*/  MUFU.SIN R11, R28 ;  /* 0x0000001c000b7308 */ /* 0x000fe20000000400 */
[----:B0-----:R-:W-:Y:S01]  /*11c40*/  FFMA R27, R24, R9, R23 ;  /* 0x00000009181b7223 */ /* 0x001fe20000000017 */
[----:B------:R-:W-:-:S03]  /*11c50*/  FMUL R9, R4, 912 ;  /* 0x4464000004097820 */ /* 0x000fc60000400000 */
[----:B---3--:R-:W-:Y:S01]  /*11c60*/  FFMA R17, R16, R17, R27 ;  /* 0x0000001110117223 */ /* 0x008fe2000000001b */
[----:B------:R-:W-:Y:S02]  /*11c70*/  FMUL R16, R4, 913 ;  /* 0x4464400004107820 */ /* 0x000fe40000400000 */
[----:B------:R0:W3:Y:S02]  /*11c80*/  MUFU.COS R6, R28 ;  /* 0x0000001c00067308 */ /* 0x0000e40000000000 */
[----:B------:R-:W-:-:S06]  /*11c90*/  FMUL.RZ R27, R16, 0.15915493667125701904 ;  /* 0x3e22f983101b7820 */ /* 0x000fcc000040c000 */
        /* <DEDUP_REMOVED lines=12> */
[----:B------:R-:W-:Y:S01]  /*11d60*/  FFMA R26, R21, R0, R14 ;  /* 0x00000000151a7223 */ /* 0x000fe2000000000e */
[----:B------:R-:W-:-:S03]  /*11d70*/  FMUL R0, R4, 916 ;  /* 0x4465000004007820 */ /* 0x000fc60000400000 */
[----:B---3--:R-:W-:Y:S01]  /*11d80*/  FFMA R26, R11, R6, R26 ;  /* 0x000000060b1a7223 */ /* 0x008fe2000000001a */
[C---:B------:R-:W-:Y:S02]  /*11d90*/  FMUL R6, R4.reuse, 917 ;  /* 0x4465400004067820 */ /* 0x040fe40000400000 */
[----:B------:R-:W-:Y:S01]  /*11da0*/  MUFU.SIN R20, R29 ;  /* 0x0000001d00147308 */ /* 0x000fe20000000400 */
[----:B0-----:R-:W-:Y:S01]  /*11db0*/  FMUL.RZ R28, R9, 0.15915493667125701904 ;  /* 0x3e22f983091c7820 */ /* 0x001fe2000040c000 */
[----:B----4-:R-:W-:Y:S01]  /*11dc0*/  FFMA R21, R19, R18, R26 ;  /* 0x0000001213157223 */ /* 0x010fe2000000001a */
[----:B------:R-:W-:-:S04]  /*11dd0*/  FMUL R18, R4, 918 ;  /* 0x4465800004127820 */ /* 0x000fc80000400000 */
[----:B------:R-:W-:Y:S01]  /*11de0*/  FMUL.RZ R26, R18, 0.15915493667125701904 ;  /* 0x3e22f983121a7820 */ /* 0x000fe2000040c000 */
        /* <DEDUP_REMOVED lines=29> */
[----:B------:R-:W-:Y:S02]  /*11fc0*/  FMUL.RZ R24, R23, 0.15915493667125701904 ;  /* 0x3e22f98317187820 */ /* 0x000fe4000040c000 */
[----:B------:R0:W3:Y:S01]  /*11fd0*/  MUFU.COS R19, R29 ;  /* 0x0000001d00137308 */ /* 0x0000e20000000000 */
[----:B------:R-:W-:Y:S01]  /*11fe0*/  FFMA R17, R16, R17, R27 ;  /* 0x0000001110117223 */ /* 0x000fe2000000001b */
[----:B------:R-:W-:-:S03]  /*11ff0*/  FMUL R16, R4, 924 ;  /* 0x4467000004107820 */ /* 0x000fc60000400000 */
[----:B-1----:R-:W-:Y:S01]  /*12000*/  FFMA R26, R12, R25, R17 ;  /* 0x000000190c1a7223 */ /* 0x002fe20000000011 */
[----:B------:R-:W-:Y:S01]  /*12010*/  FMUL.RZ R27, R16, 0.15915493667125701904 ;  /* 0x3e22f983101b7820 */ /* 0x000fe2000040c000 */
[C---:B------:R-:W-:Y:S01]  /*12020*/  FMUL R12, R4.reuse, 925 ;  /* 0x44674000040c7820 */ /* 0x040fe20000400000 */
[----:B------:R-:W-:Y:S01]  /*12030*/  MUFU.SIN R5, R22 ;  /* 0x0000001600057308 */ /* 0x000fe20000000400 */
[----:B--2---:R-:W-:Y:S01]  /*12040*/  FFMA R25, R13, R14, R26 ;  /* 0x0000000e0d197223 */ /* 0x004fe2000000001a */
[----:B0-----:R-:W-:Y:S01]  /*12050*/  FMUL.RZ R29, R15, 0.15915493667125701904 ;  /* 0x3e22f9830f1d7820 */ /* 0x001fe2000040c000 */
[----:B------:R-:W-:Y:S02]  /*12060*/  FMUL R14, R4, 926 ;  /* 0x44678000040e7820 */ /* 0x000fe40000400000 */
[----:B------:R-:W-:Y:S01]  /*12070*/  FFMA R25, R0, R11, R25 ;  /* 0x0000000b00197223 */ /* 0x000fe20000000019 */
[----:B------:R-:W-:Y:S02]  /*12080*/  FMUL R0, R4, 927 ;  /* 0x4467c00004007820 */ /* 0x000fe40000400000 */
[----:B------:R0:W1:Y:S01]  /*12090*/  MUFU.COS R8, R22 ;  /* 0x0000001600087308 */ /* 0x0000620000000000 */
[----:B---3--:R-:W-:Y:S01]  /*120a0*/  FFMA R25, R6, R19, R25 ;  /* 0x0000001306197223 */ /* 0x008fe20000000019 */
[----:B------:R-:W-:-:S03]  /*120b0*/  FMUL R6, R4, 928 ;  /* 0x4468000004067820 */ /* 0x000fc60000400000 */
[----:B------:R-:W-:Y:S01]  /*120c0*/  FFMA R26, R18, R21, R25 ;  /* 0x00000015121a7223 */ /* 0x000fe20000000019 */
[C---:B------:R-:W-:Y:S02]  /*120d0*/  FMUL R18, R4.reuse, 929 ;  /* 0x4468400004127820 */ /* 0x040fe40000400000 */
[----:B------:R-:W-:Y:S01]  /*120e0*/  MUFU.SIN R7, R28 ;  /* 0x0000001c00077308 */ /* 0x000fe20000000400 */
[----:B0-----:R-:W-:-:S07]  /*120f0*/  FMUL R22, R4, 922 ;  /* 0x4466800004167820 */ /* 0x001fce0000400000 */
        /* <DEDUP_REMOVED lines=80> */
[----:B------:R-:W-:-:S06]  /*12600*/  FMUL.RZ R26, R9, 0.15915493667125701904 ;  /* 0x3e22f983091a7820 */ /* 0x000fcc000040c000 */
        /* <DEDUP_REMOVED lines=57> */
[----:B---3--:R-:W-:Y:S01]  /*129a0*/  FFMA R26, R23, R16, R22 ;  /* 0x00000010171a7223 */ /* 0x008fe20000000016 */
[----:B------:R-:W-:-:S03]  /*129b0*/  FMUL R16, R4, 956 ;  /* 0x446f000004107820 */ /* 0x000fc60000400000 */
[----:B----4-:R-:W-:Y:S01]  /*129c0*/  FFMA R26, R13, R12, R26 ;  /* 0x0000000c0d1a7223 */ /* 0x010fe2000000001a */
[----:B------:R-:W-:Y:S01]  /*129d0*/  FMUL.RZ R23, R16, 0.15915493667125701904 ;  /* 0x3e22f98310177820 */ /* 0x000fe2000040c000 */
[C---:B------:R-:W-:Y:S01]  /*129e0*/  FMUL R12, R4.reuse, 957 ;  /* 0x446f4000040c7820 */ /* 0x040fe20000400000 */
[----:B------:R-:W-:Y:S01]  /*129f0*/  MUFU.SIN R19, R28 ;  /* 0x0000001c00137308 */ /* 0x000fe20000000400 */
[----:B------:R-:W-:Y:S01]  /*12a00*/  FFMA R26, R17, R14, R26 ;  /* 0x0000000e111a7223 */ /* 0x000fe2000000001a */
[----:B0-----:R-:W-:Y:S01]  /*12a10*/  FMUL.RZ R29, R15, 0.15915493667125701904 ;  /* 0x3e22f9830f1d7820 */ /* 0x001fe2000040c000 */
        /* <DEDUP_REMOVED lines=10> */
[C---:B------:R-:W-:Y:S02]  /*12ac0*/  FMUL R8, R4.reuse, 961 ;  /* 0x4470400004087820 */ /* 0x040fe40000400000 */
        /* <DEDUP_REMOVED lines=95> */
[----:B------:R-:W-:-:S06]  /*130c0*/  FMUL.RZ R27, R12, 0.15915493667125701904 ;  /* 0x3e22f9830c1b7820 */ /* 0x000fcc000040c000 */
        /* <DEDUP_REMOVED lines=36> */
[----:B----4-:R-:W-:Y:S01]  /*13310*/  FFMA R27, R15, R20, R18 ;  /* 0x000000140f1b7223 */ /* 0x010fe20000000012 */
[C---:B------:R-:W-:Y:S01]  /*13320*/  FMUL R20, R4.reuse, 986 ;  /* 0x4476800004147820 */ /* 0x040fe20000400000 */
[----:B------:R-:W-:-:S02]  /*13330*/  FMUL R15, R4, 985 ;  /* 0x44764000040f7820 */ /* 0x000fc40000400000 */
[----:B------:R-:W-:Y:S01]  /*13340*/  FFMA R26, R10, R23, R27 ;  /* 0x000000170a1a7223 */ /* 0x000fe2000000001b */
[----:B------:R-:W-:Y:S01]  /*13350*/  FMUL.RZ R27, R20, 0.15915493667125701904 ;  /* 0x3e22f983141b7820 */ /* 0x000fe2000040c000 */
[C---:B------:R-:W-:Y:S01]  /*13360*/  FMUL R23, R4.reuse, 988 ;  /* 0x4477000004177820 */ /* 0x040fe20000400000 */
[----:B------:R0:W3:Y:S01]  /*13370*/  MUFU.COS R14, R29 ;  /* 0x0000001d000e7308 */ /* 0x0000e20000000000 */
        /* <DEDUP_REMOVED lines=10> */
[----:B------:R-:W-:-:S03]  /*13420*/  FMUL.RZ R26, R23, 0.15915493667125701904 ;  /* 0x3e22f983171a7820 */ /* 0x000fc6000040c000 */
[----:B------:R-:W-:Y:S01]  /*13430*/  FFMA R24, R16, R17, R27 ;  /* 0x0000001110187223 */ /* 0x000fe2000000001b */
[C---:B------:R-:W-:Y:S02]  /*13440*/  FMUL R17, R4.reuse, 989 ;  /* 0x4477400004117820 */ /* 0x040fe40000400000 */
[----:B------:R0:W2:Y:S01]  /*13450*/  MUFU.COS R5, R29 ;  /* 0x0000001d00057308 */ /* 0x0000a20000000000 */
[----:B---3--:R-:W-:Y:S01]  /*13460*/  FFMA R27, R11, R14, R24 ;  /* 0x0000000e0b1b7223 */ /* 0x008fe20000000018 */
[----:B------:R-:W-:-:S03]  /*13470*/  FMUL R11, R4, 990 ;  /* 0x44778000040b7820 */ /* 0x000fc60000400000 */
[----:B------:R-:W-:Y:S01]  /*13480*/  FFMA R19, R12, R19, R27 ;  /* 0x000000130c137223 */ /* 0x000fe2000000001b */
[----:B------:R-:W-:Y:S02]  /*13490*/  FMUL R12, R4, 991 ;  /* 0x4477c000040c7820 */ /* 0x000fe40000400000 */
[----:B------:R-:W-:Y:S01]  /*134a0*/  MUFU.SIN R8, R25 ;  /* 0x0000001900087308 */ /* 0x000fe20000000400 */
[----:B0-----:R-:W-:Y:S01]  /*134b0*/  FMUL.RZ R29, R15, 0.15915493667125701904 ;  /* 0x3e22f9830f1d7820 */ /* 0x001fe2000040c000 */
[----:B-1----:R-:W-:Y:S01]  /*134c0*/  FFMA R21, R0, R21, R19 ;  /* 0x0000001500157223 */ /* 0x002fe20000000013 */
[----:B------:R-:W-:-:S05]  /*134d0*/  FMUL R0, R4, 992 ;  /* 0x4478000004007820 */ /* 0x000fca0000400000 */
        /* <DEDUP_REMOVED lines=25> */
[----:B------:R-:W-:Y:S01]  /*13670*/  FMUL R10, R4, 996 ;  /* 0x44790000040a7820 */ /* 0x000fe20000400000 */
[----:B------:R-:W-:Y:S02]  /*13680*/  FMUL.RZ R26, R7, 0.15915493667125701904 ;  /* 0x3e22f983071a7820 */ /* 0x000fe4000040c000 */
[----:B------:R-:W-:Y:S01]  /*13690*/  FFMA R27, R20, R9, R15 ;  /* 0x00000009141b7223 */ /* 0x000fe2000000000f */
[----:B------:R-:W-:Y:S02]  /*136a0*/  FMUL R9, R4, 997 ;  /* 0x4479400004097820 */ /* 0x000fe40000400000 */
[----:B------:R-:W-:Y:S01]  /*136b0*/  MUFU.SIN R11, R28 ;  /* 0x0000001c000b7308 */ /* 0x000fe20000000400 */
[----:B0-----:R-:W-:Y:S01]  /*136c0*/  FMUL.RZ R29, R0, 0.15915493667125701904 ;  /* 0x3e22f983001d7820 */ /* 0x001fe2000040c000 */
[----:B----4-:R-:W-:Y:S01]  /*136d0*/  FFMA R22, R22, R13, R27 ;  /* 0x0000000d16167223 */ /* 0x010fe2000000001b */
[----:B------:R-:W-:-:S03]  /*136e0*/  FMUL R13, R4, 998 ;  /* 0x44798000040d7820 */ /* 0x000fc60000400000 */
[----:B------:R-:W-:Y:S01]  /*136f0*/  FFMA R16, R23, R16, R22 ;  /* 0x0000001017107223 */ /* 0x000fe20000000016 */
[----:B------:R-:W-:Y:S01]  /*13700*/  FMUL.RZ R22, R13, 0.15915493667125701904 ;  /* 0x3e22f9830d167820 */ /* 0x000fe2000040c000 */
[----:B------:R0:W2:Y:S02]  /*13710*/  MUFU.COS R24, R28 ;  /* 0x0000001c00187308 */ /* 0x0000a40000000000 */
[----:B-1----:R-:W-:-:S06]  /*13720*/  FFMA R14, R17, R14, R16 ;  /* 0x0000000e110e7223 */ /* 0x002fcc0000000010 */
[----:B------:R-:W-:Y:S01]  /*13730*/  MUFU.SIN R0, R29 ;  /* 0x0000001d00007308 */ /* 0x000fe20000000400 */
[----:B0-----:R-:W-:-:S07]  /*13740*/  FMUL.RZ R28, R5, 0.15915493667125701904 ;  /* 0x3e22f983051c7820 */ /* 0x001fce000040c000 */
[----:B------:R0:W1:Y:S01]  /*13750*/  MUFU.COS R21, R29 ;  /* 0x0000001d00157308 */ /* 0x0000620000000000 */
[----:B--2---:R-:W-:Y:S01]  /*13760*/  FFMA R17, R11, R24, R14 ;  /* 0x000000180b117223 */ /* 0x004fe2000000000e */
[----:B------:R-:W-:-:S03]  /*13770*/  FMUL R11, R4, 999 ;  /* 0x4479c000040b7820 */ /* 0x000fc60000400000 */
[----:B------:R-:W-:Y:S01]  /*13780*/  FFMA R17, R12, R19, R17 ;  /* 0x000000130c117223 */ /* 0x000fe20000000011 */
[----:B------:R-:W-:Y:S02]  /*13790*/  FMUL.RZ R12, R11, 0.15915493667125701904 ;  /* 0x3e22f9830b0c7820 */ /* 0x000fe4000040c000 */
[----:B------:R-:W-:Y:S01]  /*137a0*/  MUFU.SIN R5, R28 ;  /* 0x0000001c00057308 */ /* 0x000fe20000000400 */
[----:B0-----:R-:W-:-:S07]  /*137b0*/  FMUL.RZ R29, R9, 0.15915493667125701904 ;  /* 0x3e22f983091d7820 */ /* 0x001fce000040c000 */
[----:B------:R0:W2:Y:S01]  /*137c0*/  MUFU.COS R6, R28 ;  /* 0x0000001c00067308 */ /* 0x0000a20000000000 */
[----:B-1----:R-:W-:-:S07]  /*137d0*/  FFMA R0, R0, R21, R17 ;  /* 0x0000001500007223 */ /* 0x002fce0000000011 */
[----:B------:R-:W-:Y:S01]  /*137e0*/  MUFU.SIN R8, R25 ;  /* 0x0000001900087308 */ /* 0x000fe20000000400 */
[----:B0-----:R-:W-:-:S07]  /*137f0*/  FMUL.RZ R28, R10, 0.15915493667125701904 ;  /* 0x3e22f9830a1c7820 */ /* 0x001fce000040c000 */
[----:B------:R-:W0:Y:S01]  /*13800*/  MUFU.COS R25, R25 ;  /* 0x0000001900197308 */ /* 0x000e220000000000 */
[----:B--2---:R-:W-:-:S07]  /*13810*/  FFMA R5, R5, R6, R0 ;  /* 0x0000000605057223 */ /* 0x004fce0000000000 */
[----:B------:R-:W-:Y:S08]  /*13820*/  MUFU.SIN R7, R26 ;  /* 0x0000001a00077308 */ /* 0x000ff00000000400 */
[----:B------:R-:W1:Y:S01]  /*13830*/  MUFU.COS R18, R26 ;  /* 0x0000001a00127308 */ /* 0x000e620000000000 */
[----:B0-----:R-:W-:-:S07]  /*13840*/  FFMA R8, R8, R25, R5 ;  /* 0x0000001908087223 */ /* 0x001fce0000000005 */
[----:B------:R-:W-:Y:S08]  /*13850*/  MUFU.SIN R10, R28 ;  /* 0x0000001c000a7308 */ /* 0x000ff00000000400 */
[----:B------:R-:W0:Y:S01]  /*13860*/  MUFU.COS R15, R28 ;  /* 0x0000001c000f7308 */ /* 0x000e220000000000 */
[----:B-1----:R-:W-:-:S07]  /*13870*/  FFMA R7, R7, R18, R8 ;  /* 0x0000001207077223 */ /* 0x002fce0000000008 */
        /* <DEDUP_REMOVED lines=8> */
[----:B0-----:R-:W-:-:S04]  /*13900*/  FFMA R4, R13, R4, R10 ;  /* 0x000000040d047223 */ /* 0x001fc8000000000a */
[----:B-1----:R-:W-:-:S05]  /*13910*/  FFMA R11, R11, R0, R4 ;  /* 0x000000000b0b7223 */ /* 0x002fca0000000004 */
[----:B------:R-:W-:Y:S01]  /*13920*/  STG.E desc[UR4][R2.64], R11 ;  /* 0x0000000b02007986 */ /* 0x000fe2000c101904 */
[----:B------:R-:W-:Y:S05]  /*13930*/  EXIT ;  /* 0x000000000000794d */ /* 0x000fea0003800000 */
.L_x_1:
        /* <DEDUP_REMOVED lines=12> */
.L_x_17:


//--------------------- .text._Z13memory_stressPf --------------------------
	.section	.text._Z13memory_stressPf,"ax",@progbits
	.align	128
        .global         _Z13memory_stressPf
        .type           _Z13memory_stressPf,@function
        .size           _Z13memory_stressPf,(.L_x_18 - _Z13memory_stressPf)
        .other          _Z13memory_stressPf,@"STO_CUDA_ENTRY STV_DEFAULT"
_Z13memory_stressPf:
.text._Z13memory_stressPf:
[----:B------:R-:W-:Y:S01]  /*0000*/  LDC R1, c[0x0][0x37c] ;  /* 0x0000df00ff017b82 */ /* 0x000fe20000000800 */
[----:B------:R-:W0:Y:S07]  /*0010*/  S2R R0, SR_TID.X ;  /* 0x0000000000007919 */ /* 0x000e2e0000002100 */
[----:B------:R-:W0:Y:S08]  /*0020*/  S2UR UR4, SR_CTAID.X ;  /* 0x00000000000479c3 */ /* 0x000e300000002500 */
[----:B------:R-:W0:Y:S02]  /*0030*/  LDC R9, c[0x0][0x360] ;  /* 0x0000d800ff097b82 */ /* 0x000e240000000800 */
[----:B0-----:R-:W-:-:S05]  /*0040*/  IMAD R9, R9, UR4, R0 ;  /* 0x0000000409097c24 */ /* 0x001fca000f8e0200 */
[----:B------:R-:W-:-:S13]  /*0050*/  ISETP.GT.AND P0, PT, R9, 0xfffff, PT ;  /* 0x000fffff0900780c */ /* 0x000fda0003f04270 */
[----:B------:R-:W-:Y:S05]  /*0060*/  @P0 EXIT ;  /* 0x000000000000094d */ /* 0x000fea0003800000 */
[----:B------:R-:W0:Y:S01]  /*0070*/  LDCU.64 UR4, c[0x0][0x380] ;  /* 0x00007000ff0477ac */ /* 0x000e220008000a00 */
[----:B------:R-:W1:Y:S01]  /*0080*/  LDCU.64 UR6, c[0x0][0x358] ;  /* 0x00006b00ff0677ac */ /* 0x000e620008000a00 */
[----:B0-----:R-:W-:-:S04]  /*0090*/  UIADD3 UR4, UP0, UPT, UR4, 0x4000, URZ ;  /* 0x0000400004047890 */ /* 0x001fc8000ff1e0ff */
[----:B------:R-:W-:Y:S02]  /*00a0*/  UIADD3.X UR5, UPT, UPT, URZ, UR5, URZ, UP0, !UPT ;  /* 0x00000005ff057290 */ /* 0x000fe400087fe4ff */
[----:B------:R-:W-:-:S04]  /*00b0*/  MOV R2, UR4 ;  /* 0x0000000400027c02 */ /* 0x000fc80008000f00 */
[----:B------:R-:W-:-:S03]  /*00c0*/  MOV R3, UR5 ;  /* 0x0000000500037c02 */ /* 0x000fc60008000f00 */
[----:B------:R-:W-:-:S05]  /*00d0*/  IMAD.WIDE R12, R9, 0x4, R2 ;  /* 0x00000004090c7825 */ /* 0x000fca00078e0202 */
[----:B-1----:R-:W2:Y:S04]  /*00e0*/  LDG.E R17, desc[UR6][R12.64+-0x4000] ;  /* 0xffc000060c117981 */ /* 0x002ea8000c1e1900 */
[----:B------:R-:W3:Y:S04]  /*00f0*/  LDG.E R0, desc[UR6][R12.64+-0x3000] ;  /* 0xffd000060c007981 */ /* 0x000ee8000c1e1900 */
[----:B------:R-:W4:Y:S04]  /*0100*/  LDG.E R10, desc[UR6][R12.64+-0x2000] ;  /* 0xffe000060c0a7981 */ /* 0x000f28000c1e1900 */
[----:B------:R-:W5:Y:S04]  /*0110*/  LDG.E R16, desc[UR6][R12.64+-0x1000] ;  /* 0xfff000060c107981 */ /* 0x000f68000c1e1900 */
[----:B------:R-:W5:Y:S01]  /*0120*/  LDG.E R21, desc[UR6][R12.64] ;  /* 0x000000060c157981 */ /* 0x000f62000c1e1900 */
[----:B------:R-:W-:-:S03]  /*0130*/  IADD3 R5, PT, PT, R9, 0x2000, RZ ;  /* 0x0000200009057810 */ /* 0x000fc60007ffe0ff */
[----:B------:R-:W5:Y:S04]  /*0140*/  LDG.E R26, desc[UR6][R12.64+0x1000] ;  /* 0x001000060c1a7981 */ /* 0x000f68000c1e1900 */
[----:B------:R-:W5:Y:S01]  /*0150*/  LDG.E R20, desc[UR6][R12.64+0x2000] ;  /* 0x002000060c147981 */ /* 0x000f62000c1e1900 */
[----:B------:R-:W-:-:S03]  /*0160*/  IMAD.WIDE R4, R5, 0x4, R2 ;  /* 0x0000000405047825 */ /* 0x000fc600078e0202 */
[----:B------:R-:W5:Y:S04]  /*0170*/  LDG.E R19, desc[UR6][R12.64+0x3000] ;  /* 0x003000060c137981 */ /* 0x000f68000c1e1900 */
[----:B------:R-:W5:Y:S04]  /*0180*/  LDG.E R25, desc[UR6][R4.64+-0x4000] ;  /* 0xffc0000604197981 */ /* 0x000f68000c1e1900 */
[----:B------:R-:W5:Y:S04]  /*0190*/  LDG.E R24, desc[UR6][R4.64+-0x3000] ;  /* 0xffd0000604187981 */ /* 0x000f68000c1e1900 */
[----:B------:R-:W5:Y:S04]  /*01a0*/  LDG.E R23, desc[UR6][R4.64+-0x2000] ;  /* 0xffe0000604177981 */ /* 0x000f68000c1e1900 */
[----:B------:R-:W5:Y:S04]  /*01b0*/  LDG.E R18, desc[UR6][R4.64+-0x1000] ;  /* 0xfff0000604127981 */ /* 0x000f68000c1e1900 */
[----:B------:R-:W5:Y:S01]  /*01c0*/  LDG.E R22, desc[UR6][R4.64] ;  /* 0x0000000604167981 */ /* 0x000f62000c1e1900 */
[----:B------:R-:W-:-:S03]  /*01d0*/  IADD3 R7, PT, PT, R9, 0x4000, RZ ;  /* 0x0000400009077810 */ /* 0x000fc60007ffe0ff */
[----:B------:R-:W5:Y:S04]  /*01e0*/  LDG.E R8, desc[UR6][R4.64+0x1000] ;  /* 0x0010000604087981 */ /* 0x000f68000c1e1900 */
[----:B------:R-:W5:Y:S01]  /*01f0*/  LDG.E R15, desc[UR6][R4.64+0x2000] ;  /* 0x00200006040f7981 */ /* 0x000f62000c1e1900 */
[----:B------:R-:W-:-:S03]  /*0200*/  IMAD.WIDE R6, R7, 0x4, R2 ;  /* 0x0000000407067825 */ /* 0x000fc600078e0202 */
[----:B------:R0:W5:Y:S04]  /*0210*/  LDG.E R14, desc[UR6][R4.64+0x3000] ;  /* 0x00300006040e7981 */ /* 0x000168000c1e1900 */
[----:B------:R-:W5:Y:S04]  /*0220*/  LDG.E R13, desc[UR6][R6.64+-0x4000] ;  /* 0xffc00006060d7981 */ /* 0x000f68000c1e1900 */
[----:B------:R-:W5:Y:S04]  /*0230*/  LDG.E R12, desc[UR6][R6.64+-0x3000] ;  /* 0xffd00006060c7981 */ /* 0x000f68000c1e1900 */
[----:B------:R-:W5:Y:S01]  /*0240*/  LDG.E R11, desc[UR6][R6.64+-0x2000] ;  /* 0xffe00006060b7981 */ /* 0x000f62000c1e1900 */
[----:B------:R-:W-:Y:S01]  /*0250*/  IADD3 R29, PT, PT, R9, 0x6000, RZ ;  /* 0x00006000091d7810 */ /* 0x000fe20007ffe0ff */
[----:B--2---:R-:W-:-:S04]  /*0260*/  FADD R17, RZ, R17 ;  /* 0x00000011ff117221 */ /* 0x004fc80000000000 */
[----:B---3--:R-:W-:Y:S02]  /*0270*/  FADD R17, R17, R0 ;  /* 0x0000000011117221 */ /* 0x008fe40000000000 */
[----:B------:R-:W2:Y:S02]  /*0280*/  LDG.E R0, desc[UR6][R6.64+-0x1000] ;  /* 0xfff0000606007981 */ /* 0x000ea4000c1e1900 */
[----:B----4-:R-:W-:Y:S02]  /*0290*/  FADD R17, R17, R10 ;  /* 0x0000000a11117221 */ /* 0x010fe40000000000 */
[----:B------:R-:W3:Y:S02]  /*02a0*/  LDG.E R10, desc[UR6][R6.64] ;  /* 0x00000006060a7981 */ /* 0x000ee4000c1e1900 */
[----:B-----5:R-:W-:Y:S02]  /*02b0*/  FADD R16, R17, R16 ;  /* 0x0000001011107221 */ /* 0x020fe40000000000 */
[----:B------:R-:W4:Y:S02]  /*02c0*/  LDG.E R17, desc[UR6][R6.64+0x1000] ;  /* 0x0010000606117981 */ /* 0x000f24000c1e1900 */
[----:B0-----:R-:W-:-:S02]  /*02d0*/  FADD R5, R16, R21 ;  /* 0x0000001510057221 */ /* 0x001fc40000000000 */
[----:B------:R-:W5:Y:S02]  /*02e0*/  LDG.E R16, desc[UR6][R6.64+0x2000] ;  /* 0x0020000606107981 */ /* 0x000f64000c1e1900 */
[----:B------:R-:W-:Y:S01]  /*02f0*/  FADD R27, R5, R26 ;  /* 0x0000001a051b7221 */ /* 0x000fe20000000000 */
[----:B------:R-:W-:Y:S01]  /*0300*/  IMAD.WIDE R4, R29, 0x4, R2 ;  /* 0x000000041d047825 */ /* 0x000fe200078e0202 */
[----:B------:R0:W5:Y:S03]  /*0310*/  LDG.E R21, desc[UR6][R6.64+0x3000] ;  /* 0x0030000606157981 */ /* 0x000166000c1e1900 */
[----:B------:R-:W-:Y:S02]  /*0320*/  FADD R26, R27, R20 ;  /* 0x000000141b1a7221 */ /* 0x000fe40000000000 */
[----:B------:R-:W5:Y:S02]  /*0330*/  LDG.E R20, desc[UR6][R4.64+-0x4000] ;  /* 0xffc0000604147981 */ /* 0x000f64000c1e1900 */
[----:B------:R-:W-:-:S02]  /*0340*/  FADD R26, R26, R19 ;  /* 0x000000131a1a7221 */ /* 0x000fc40000000000 */
[----:B------:R-:W5:Y:S02]  /*0350*/  LDG.E R19, desc[UR6][R4.64+-0x3000] ;  /* 0xffd0000604137981 */ /* 0x000f64000c1e1900 */
[----:B------:R-:W-:Y:S02]  /*0360*/  FADD R27, R26, R25 ;  /* 0x000000191a1b7221 */ /* 0x000fe40000000000 */
[----:B------:R-:W5:Y:S02]  /*0370*/  LDG.E R25, desc[UR6][R4.64+-0x2000] ;  /* 0xffe0000604197981 */ /* 0x000f64000c1e1900 */
[----:B------:R-:W-:Y:S02]  /*0380*/  FADD R26, R27, R24 ;  /* 0x000000181b1a7221 */ /* 0x000fe40000000000 */
[----:B------:R-:W5:Y:S02]  /*0390*/  LDG.E R24, desc[UR6][R4.64+-0x1000] ;  /* 0xfff0000604187981 */ /* 0x000f64000c1e1900 */
[----:B0-----:R-:W-:-:S02]  /*03a0*/  FADD R7, R26, R23 ;  /* 0x000000171a077221 */ /* 0x001fc40000000000 */
[----:B------:R-:W5:Y:S01]  /*03b0*/  LDG.E R27, desc[UR6][R4.64] ;  /* 0x00000006041b7981 */ /* 0x000f62000c1e1900 */
[----:B------:R-:W-:Y:S01]  /*03c0*/  IADD3 R6, PT, PT, R9, 0x8000, RZ ;  /* 0x0000800009067810 */ /* 0x000fe20007ffe0ff */
[----:B------:R-:W-:Y:S02]  /*03d0*/  FADD R7, R7, R18 ;  /* 0x0000001207077221 */ /* 0x000fe40000000000 */
[----:B------:R-:W5:Y:S02]  /*03e0*/  LDG.E R26, desc[UR6][R4.64+0x1000] ;  /* 0x00100006041a7981 */ /* 0x000f64000c1e1900 */
[----:B------:R-:W-:Y:S02]  /*03f0*/  FADD R29, R7, R22 ;  /* 0x00000016071d7221 */ /* 0x000fe40000000000 */
[----:B------:R-:W5:Y:S01]  /*0400*/  LDG.E R23, desc[UR6][R4.64+0x2000] ;  /* 0x0020000604177981 */ /* 0x000f62000c1e1900 */
[----:B------:R-:W-:-:S04]  /*0410*/  IMAD.WIDE R6, R6, 0x4, R2 ;  /* 0x0000000406067825 */ /* 0x000fc800078e0202 */
[----:B------:R-:W-:Y:S01]  /*0420*/  FADD R18, R29, R8 ;  /* 0x000000081d127221 */ /* 0x000fe20000000000 */
[----:B------:R-:W5:Y:S03]  /*0430*/  LDG.E R28, desc[UR6][R4.64+0x3000] ;  /* 0x00300006041c7981 */ /* 0x000f66000c1e1900 */
[----:B------:R-:W-:Y:S01]  /*0440*/  FADD R29, R18, R15 ;  /* 0x0000000f121d7221 */ /* 0x000fe20000000000 */
[----:B------:R-:W5:Y:S03]  /*0450*/  LDG.E R8, desc[UR6][R6.64+-0x4000] ;  /* 0xffc0000606087981 */ /* 0x000f66000c1e1900 */
[----:B------:R-:W-:Y:S01]  /*0460*/  FADD R18, R29, R14 ;  /* 0x0000000e1d127221 */ /* 0x000fe20000000000 */
[----:B------:R-:W5:Y:S03]  /*0470*/  LDG.E R15, desc[UR6][R6.64+-0x3000] ;  /* 0xffd00006060f7981 */ /* 0x000f66000c1e1900 */
[----:B------:R-:W-:Y:S01]  /*0480*/  FADD R13, R18, R13 ;  /* 0x0000000d120d7221 */ /* 0x000fe20000000000 */
[----:B------:R-:W5:Y:S03]  /*0490*/  LDG.E R14, desc[UR6][R6.64+-0x2000] ;  /* 0xffe00006060e7981 */ /* 0x000f66000c1e1900 */
[----:B------:R-:W-:Y:S01]  /*04a0*/  FADD R12, R13, R12 ;  /* 0x0000000c0d0c7221 */ /* 0x000fe20000000000 */
[----:B------:R-:W5:Y:S04]  /*04b0*/  LDG.E R4, desc[UR6][R6.64+-0x1000] ;  /* 0xfff0000606047981 */ /* 0x000f68000c1e1900 */
[----:B------:R-:W5:Y:S01]  /*04c0*/  LDG.E R5, desc[UR6][R6.64] ;  /* 0x0000000606057981 */ /* 0x000f62000c1e1900 */
[----:B------:R-:W-:-:S03]  /*04d0*/  FADD R29, R12, R11 ;  /* 0x0000000b0c1d7221 */ /* 0x000fc60000000000 */
[----:B------:R-:W5:Y:S04]  /*04e0*/  LDG.E R12, desc[UR6][R6.64+0x1000] ;  /* 0x00100006060c7981 */ /* 0x000f68000c1e1900 */
[----:B------:R-:W5:Y:S04]  /*04f0*/  LDG.E R11, desc[UR6][R6.64+0x2000] ;  /* 0x00200006060b7981 */ /* 0x000f68000c1e1900 */
[----:B------:R-:W5:Y:S01]  /*0500*/  LDG.E R13, desc[UR6][R6.64+0x3000] ;  /* 0x00300006060d7981 */ /* 0x000f62000c1e1900 */
[----:B------:R-:W-:Y:S01]  /*0510*/  UMOV UR4, 0x28 ;  /* 0x0000002800047882 */ /* 0x000fe20000000000 */
[----:B--2---:R-:W-:-:S04]  /*0520*/  FADD R29, R29, R0 ;  /* 0x000000001d1d7221 */ /* 0x004fc80000000000 */
[----:B---3--:R-:W-:-:S04]  /*0530*/  FADD R10, R29, R10 ;  /* 0x0000000a1d0a7221 */ /* 0x008fc80000000000 */
[----:B----4-:R-:W-:-:S04]  /*0540*/  FADD R17, R10, R17 ;  /* 0x000000110a117221 */ /* 0x010fc80000000000 */
[----:B-----5:R-:W-:-:S04]  /*0550*/  FADD R16, R17, R16 ;  /* 0x0000001011107221 */ /* 0x020fc80000000000 */
[----:B------:R-:W-:-:S04]  /*0560*/  FADD R21, R16, R21 ;  /* 0x0000001510157221 */ /* 0x000fc80000000000 */
        /* <DEDUP_REMOVED lines=14> */
[----:B------:R-:W-:Y:S01]  /*0650*/  FADD R12, R12, R11 ;  /* 0x0000000b0c0c7221 */ /* 0x000fe20000000000 */
[----:B------:R-:W-:-:S03]  /*0660*/  IADD3 R11, PT, PT, R9, 0xa000, RZ ;  /* 0x0000a000090b7810 */ /* 0x000fc60007ffe0ff */
[----:B------:R-:W-:-:S07]  /*0670*/  FADD R15, R12, R13 ;  /* 0x0000000d0c0f7221 */ /* 0x000fce0000000000 */
.L_x_2:
[----:B------:R-:W-:-:S05]  /*0680*/  IMAD.WIDE R4, R11, 0x4, R2 ;  /* 0x000000040b047825 */ /* 0x000fca00078e0202 */
[----:B------:R-:W2:Y:S04]  /*0690*/  LDG.E R24, desc[UR6][R4.64+-0x4000] ;  /* 0xffc0000604187981 */ /* 0x000ea8000c1e1900 */
[----:B------:R-:W3:Y:S04]  /*06a0*/  LDG.E R18, desc[UR6][R4.64+-0x3000] ;  /* 0xffd0000604127981 */ /* 0x000ee8000c1e1900 */
[----:B------:R-:W4:Y:S04]  /*06b0*/  LDG.E R20, desc[UR6][R4.64+-0x2000] ;  /* 0xffe0000604147981 */ /* 0x000f28000c1e1900 */
[----:B------:R-:W5:Y:S04]  /*06c0*/  LDG.E R14, desc[UR6][R4.64+-0x1000] ;  /* 0xfff00006040e7981 */ /* 0x000f68000c1e1900 */
[----:B------:R-:W5:Y:S04]  /*06d0*/  LDG.E R19, desc[UR6][R4.64] ;  /* 0x0000000604137981 */ /* 0x000f68000c1e1900 */
[----:B------:R-:W5:Y:S01]  /*06e0*/  LDG.E R13, desc[UR6][R4.64+0x1000] ;  /* 0x00100006040d7981 */ /* 0x000f62000c1e1900 */
[----:B------:R-:W-:-:S03]  /*06f0*/  IADD3 R7, PT, PT, R11, 0x2000, RZ ;  /* 0x000020000b077810 */ /* 0x000fc60007ffe0ff */
[----:B------:R-:W5:Y:S02]  /*0700*/  LDG.E R10, desc[UR6][R4.64+0x2000] ;  /* 0x00200006040a7981 */ /* 0x000f64000c1e1900 */
[----:B------:R-:W-:Y:S02]  /*0710*/  IMAD.WIDE R6, R7, 0x4, R2 ;  /* 0x0000000407067825 */ /* 0x000fe400078e0202 */
[----:B------:R0:W5:Y:S04]  /*0720*/  LDG.E R17, desc[UR6][R4.64+0x3000] ;  /* 0x0030000604117981 */ /* 0x000168000c1e1900 */
        /* <DEDUP_REMOVED lines=8> */
[----:B0-----:R-:W-:-:S03]  /*07b0*/  IMAD.WIDE R4, R21, 0x4, R2 ;  /* 0x0000000415047825 */ /* 0x001fc600078e0202 */
[----:B------:R0:W5:Y:S04]  /*07c0*/  LDG.E R21, desc[UR6][R6.64+0x3000] ;  /* 0x0030000606157981 */ /* 0x000168000c1e1900 */
[----:B------:R-:W5:Y:S04]  /*07d0*/  LDG.E R23, desc[UR6][R4.64+-0x4000] ;  /* 0xffc0000604177981 */ /* 0x000f68000c1e1900 */
[----:B------:R-:W5:Y:S04]  /*07e0*/  LDG.E R26, desc[UR6][R4.64+-0x3000] ;  /* 0xffd00006041a7981 */ /* 0x000f68000c1e1900 */
[----:B------:R-:W5:Y:S01]  /*07f0*/  LDG.E R25, desc[UR6][R4.64+-0x2000] ;  /* 0xffe0000604197981 */ /* 0x000f62000c1e1900 */
[----:B0-----:R-:W-:-:S05]  /*0800*/  IADD3 R7, PT, PT, R11, 0x6000, RZ ;  /* 0x000060000b077810 */ /* 0x001fca0007ffe0ff */
[----:B------:R-:W-:-:S04]  /*0810*/  IMAD.WIDE R6, R7, 0x4, R2 ;  /* 0x0000000407067825 */ /* 0x000fc800078e0202 */
[----:B--2---:R-:W-:Y:S02]  /*0820*/  FADD R15, R24, R15 ;  /* 0x0000000f180f7221 */ /* 0x004fe40000000000 */
[----:B------:R-:W2:Y:S02]  /*0830*/  LDG.E R24, desc[UR6][R4.64+-0x1000] ;  /* 0xfff0000604187981 */ /* 0x000ea4000c1e1900 */
[----:B---3--:R-:W-:Y:S02]  /*0840*/  FADD R15, R15, R18 ;  /* 0x000000120f0f7221 */ /* 0x008fe40000000000 */
[----:B------:R-:W3:Y:S02]  /*0850*/  LDG.E R18, desc[UR6][R4.64] ;  /* 0x0000000604127981 */ /* 0x000ee4000c1e1900 */
[----:B----4-:R-:W-:Y:S02]  /*0860*/  FADD R15, R15, R20 ;  /* 0x000000140f0f7221 */ /* 0x010fe40000000000 */
[----:B------:R-:W4:Y:S02]  /*0870*/  LDG.E R20, desc[UR6][R4.64+0x1000] ;  /* 0x0010000604147981 */ /* 0x000f24000c1e1900 */
[----:B-----5:R-:W-:-:S02]  /*0880*/  FADD R29, R15, R14 ;  /* 0x0000000e0f1d7221 */ /* 0x020fc40000000000 */
[----:B------:R-:W5:Y:S02]  /*0890*/  LDG.E R15, desc[UR6][R4.64+0x2000] ;  /* 0x00200006040f7981 */ /* 0x000f64000c1e1900 */
[----:B------:R-:W-:Y:S02]  /*08a0*/  FADD R19, R29, R19 ;  /* 0x000000131d137221 */ /* 0x000fe40000000000 */
[----:B------:R0:W5:Y:S02]  /*08b0*/  LDG.E R14, desc[UR6][R4.64+0x3000] ;  /* 0x00300006040e7981 */ /* 0x000164000c1e1900 */
        /* <DEDUP_REMOVED lines=9> */
[----:B------:R-:W5:Y:S02]  /*0950*/  LDG.E R17, desc[UR6][R6.64+-0x1000] ;  /* 0xfff0000606117981 */ /* 0x000f64000c1e1900 */
[----:B------:R-:W-:Y:S02]  /*0960*/  FADD R5, R5, R16 ;  /* 0x0000001005057221 */ /* 0x000fe40000000000 */
[----:B------:R-:W5:Y:S02]  /*0970*/  LDG.E R0, desc[UR6][R6.64] ;  /* 0x0000000606007981 */ /* 0x000f64000c1e1900 */
[----:B------:R-:W-:Y:S02]  /*0980*/  FADD R4, R5, R8 ;  /* 0x0000000805047221 */ /* 0x000fe40000000000 */
[----:B------:R-:W5:Y:S01]  /*0990*/  LDG.E R8, desc[UR6][R6.64+0x1000] ;  /* 0x0010000606087981 */ /* 0x000f62000c1e1900 */
[----:B------:R-:W-:Y:S01]  /*09a0*/  IADD3 R5, PT, PT, R11, 0x8000, RZ ;  /* 0x000080000b057810 */ /* 0x000fe20007ffe0ff */
[----:B------:R-:W-:-:S02]  /*09b0*/  FADD R27, R4, R27 ;  /* 0x0000001b041b7221 */ /* 0x000fc40000000000 */
[----:B------:R0:W5:Y:S02]  /*09c0*/  LDG.E R16, desc[UR6][R6.64+0x2000] ;  /* 0x0020000606107981 */ /* 0x000164000c1e1900 */
[----:B------:R-:W-:Y:S01]  /*09d0*/  FADD R27, R27, R28 ;  /* 0x0000001c1b1b7221 */ /* 0x000fe20000000000 */
[----:B------:R-:W-:-:S04]  /*09e0*/  IMAD.WIDE R4, R5, 0x4, R2 ;  /* 0x0000000405047825 */ /* 0x000fc800078e0202 */
[----:B------:R-:W-:Y:S02]  /*09f0*/  FADD R28, R27, R22 ;  /* 0x000000161b1c7221 */ /* 0x000fe40000000000 */
        /* <DEDUP_REMOVED lines=8> */
[----:B------:R-:W5:Y:S01]  /*0a80*/  LDG.E R25, desc[UR6][R4.64] ;  /* 0x0000000604197981 */ /* 0x000f62000c1e1900 */
[----:B------:R-:W-:-:S03]  /*0a90*/  IADD3 R29, PT, PT, R11, 0xa000, RZ ;  /* 0x0000a0000b1d7810 */ /* 0x000fc60007ffe0ff */
[----:B------:R-:W5:Y:S04]  /*0aa0*/  LDG.E R27, desc[UR6][R4.64+0x1000] ;  /* 0x00100006041b7981 */ /* 0x000f68000c1e1900 */
[----:B------:R-:W5:Y:S01]  /*0ab0*/  LDG.E R28, desc[UR6][R4.64+0x3000] ;  /* 0x00300006041c7981 */ /* 0x000f62000c1e1900 */
[----:B--2---:R-:W-:-:S03]  /*0ac0*/  FADD R7, R7, R24 ;  /* 0x0000001807077221 */ /* 0x004fc60000000000 */
[----:B------:R0:W2:Y:S01]  /*0ad0*/  LDG.E R24, desc[UR6][R4.64+0x2000] ;  /* 0x0020000604187981 */ /* 0x0000a2000c1e1900 */
[----:B---3--:R-:W-:-:S04]  /*0ae0*/  FADD R7, R7, R18 ;  /* 0x0000001207077221 */ /* 0x008fc80000000000 */
[----:B----4-:R-:W-:Y:S01]  /*0af0*/  FADD R20, R7, R20 ;  /* 0x0000001407147221 */ /* 0x010fe20000000000 */
[----:B------:R-:W-:-:S04]  /*0b00*/  IMAD.WIDE R6, R29, 0x4, R2 ;  /* 0x000000041d067825 */ /* 0x000fc800078e0202 */
[----:B-----5:R-:W-:Y:S02]  /*0b10*/  FADD R29, R20, R15 ;  /* 0x0000000f141d7221 */ /* 0x020fe40000000000 */
[----:B------:R-:W3:Y:S02]  /*0b20*/  LDG.E R15, desc[UR6][R6.64+-0x4000] ;  /* 0xffc00006060f7981 */ /* 0x000ee4000c1e1900 */
[----:B------:R-:W-:Y:S02]  /*0b30*/  FADD R18, R29, R14 ;  /* 0x0000000e1d127221 */ /* 0x000fe40000000000 */
[----:B------:R-:W4:Y:S02]  /*0b40*/  LDG.E R14, desc[UR6][R6.64+-0x3000] ;  /* 0xffd00006060e7981 */ /* 0x000f24000c1e1900 */
[----:B------:R-:W-:Y:S02]  /*0b50*/  FADD R29, R18, R13 ;  /* 0x0000000d121d7221 */ /* 0x000fe40000000000 */
[----:B------:R-:W5:Y:S04]  /*0b60*/  LDG.E R18, desc[UR6][R6.64+-0x2000] ;  /* 0xffe0000606127981 */ /* 0x000f68000c1e1900 */
[----:B------:R-:W5:Y:S01]  /*0b70*/  LDG.E R13, desc[UR6][R6.64+-0x1000] ;  /* 0xfff00006060d7981 */ /* 0x000f62000c1e1900 */
[----:B------:R-:W-:-:S03]  /*0b80*/  FADD R29, R29, R10 ;  /* 0x0000000a1d1d7221 */ /* 0x000fc60000000000 */
[----:B------:R-:W5:Y:S01]  /*0b90*/  LDG.E R10, desc[UR6][R6.64] ;  /* 0x00000006060a7981 */ /* 0x000f62000c1e1900 */
[----:B------:R-:W-:-:S04]  /*0ba0*/  FADD R12, R29, R12 ;  /* 0x0000000c1d0c7221 */ /* 0x000fc80000000000 */
[----:B------:R-:W-:Y:S01]  /*0bb0*/  FADD R17, R12, R17 ;  /* 0x000000110c117221 */ /* 0x000fe20000000000 */
[----:B0-----:R-:W-:Y:S01]  /*0bc0*/  IADD3 R5, PT, PT, R11, 0xc000, RZ ;  /* 0x0000c0000b057810 */ /* 0x001fe20007ffe0ff */
[----:B------:R-:W5:Y:S02]  /*0bd0*/  LDG.E R12, desc[UR6][R6.64+0x3000] ;  /* 0x00300006060c7981 */ /* 0x000f64000c1e1900 */
[----:B------:R-:W-:Y:S02]  /*0be0*/  FADD R17, R17, R0 ;  /* 0x0000000011117221 */ /* 0x000fe40000000000 */
[----:B------:R-:W5:Y:S02]  /*0bf0*/  LDG.E R0, desc[UR6][R6.64+0x1000] ;  /* 0x0010000606007981 */ /* 0x000f64000c1e1900 */
[----:B------:R-:W-:Y:S02]  /*0c00*/  FADD R17, R17, R8 ;  /* 0x0000000811117221 */ /* 0x000fe40000000000 */
[----:B------:R0:W5:Y:S01]  /*0c10*/  LDG.E R8, desc[UR6][R6.64+0x2000] ;  /* 0x0020000606087981 */ /* 0x000162000c1e1900 */
[----:B------:R-:W-:-:S04]  /*0c20*/  IMAD.WIDE R4, R5, 0x4, R2 ;  /* 0x0000000405047825 */ /* 0x000fc800078e0202 */
[----:B------:R-:W-:-:S04]  /*0c30*/  FADD R16, R17, R16 ;  /* 0x0000001011107221 */ /* 0x000fc80000000000 */
[----:B------:R-:W-:Y:S01]  /*0c40*/  FADD R19, R16, R19 ;  /* 0x0000001310137221 */ /* 0x000fe20000000000 */
[----:B------:R-:W5:Y:S04]  /*0c50*/  LDG.E R17, desc[UR6][R4.64+-0x3000] ;  /* 0xffd0000604117981 */ /* 0x000f68000c1e1900 */
[----:B------:R-:W5:Y:S01]  /*0c60*/  LDG.E R16, desc[UR6][R4.64+-0x4000] ;  /* 0xffc0000604107981 */ /* 0x000f62000c1e1900 */
[----:B------:R-:W-:-:S03]  /*0c70*/  FADD R22, R19, R22 ;  /* 0x0000001613167221 */ /* 0x000fc60000000000 */
[----:B------:R-:W5:Y:S01]  /*0c80*/  LDG.E R19, desc[UR6][R4.64+-0x2000] ;  /* 0xffe0000604137981 */ /* 0x000f62000c1e1900 */
[----:B------:R-:W-:-:S03]  /*0c90*/  FADD R22, R22, R21 ;  /* 0x0000001516167221 */ /* 0x000fc60000000000 */
[----:B------:R-:W5:Y:S01]  /*0ca0*/  LDG.E R20, desc[UR6][R4.64+-0x1000] ;  /* 0xfff0000604147981 */ /* 0x000f62000c1e1900 */
[----:B------:R-:W-:Y:S01]  /*0cb0*/  FADD R23, R22, R23 ;  /* 0x0000001716177221 */ /* 0x000fe20000000000 */
[----:B0-----:R-:W-:Y:S02]  /*0cc0*/  IADD3 R7, PT, PT, R11, 0xe000, RZ ;  /* 0x0000e0000b077810 */ /* 0x001fe40007ffe0ff */
[----:B------:R-:W5:Y:S01]  /*0cd0*/  LDG.E R22, desc[UR6][R4.64+0x1000] ;  /* 0x0010000604167981 */ /* 0x000f62000c1e1900 */
[----:B------:R-:W-:-:S03]  /*0ce0*/  FADD R6, R23, R26 ;  /* 0x0000001a17067221 */ /* 0x000fc60000000000 */
[----:B------:R-:W5:Y:S01]  /*0cf0*/  LDG.E R23, desc[UR6][R4.64] ;  /* 0x0000000604177981 */ /* 0x000f62000c1e1900 */
[----:B------:R-:W-:-:S03]  /*0d00*/  FADD R6, R6, R25 ;  /* 0x0000001906067221 */ /* 0x000fc60000000000 */
[----:B------:R-:W5:Y:S01]  /*0d10*/  LDG.E R21, desc[UR6][R4.64+0x2000] ;  /* 0x0020000604157981 */ /* 0x000f62000c1e1900 */
[----:B------:R-:W-:Y:S01]  /*0d20*/  FADD R27, R6, R27 ;  /* 0x0000001b061b7221 */ /* 0x000fe20000000000 */
[----:B------:R-:W-:Y:S02]  /*0d30*/  IMAD.WIDE R6, R7, 0x4, R2 ;  /* 0x0000000407067825 */ /* 0x000fe400078e0202 */
[----:B------:R-:W5:Y:S04]  /*0d40*/  LDG.E R26, desc[UR6][R4.64+0x3000] ;  /* 0x00300006041a7981 */ /* 0x000f68000c1e1900 */
[----:B------:R-:W5:Y:S04]  /*0d50*/  LDG.E R25, desc[UR6][R6.64+-0x3000] ;  /* 0xffd0000606197981 */ /* 0x000f68000c1e1900 */
[----:B------:R-:W5:Y:S04]  /*0d60*/  LDG.E R4, desc[UR6][R6.64+-0x1000] ;  /* 0xfff0000606047981 */ /* 0x000f68000c1e1900 */
[----:B------:R-:W5:Y:S01]  /*0d70*/  LDG.E R5, desc[UR6][R6.64] ;  /* 0x0000000606057981 */ /* 0x000f62000c1e1900 */
[----:B--2---:R-:W-:-:S03]  /*0d80*/  FADD R27, R27, R24 ;  /* 0x000000181b1b7221 */ /* 0x004fc60000000000 */
[----:B------:R-:W2:Y:S01]  /*0d90*/  LDG.E R24, desc[UR6][R6.64+-0x4000] ;  /* 0xffc0000606187981 */ /* 0x000ea2000c1e1900 */
[----:B------:R-:W-:-:S04]  /*0da0*/  FADD R28, R27, R28 ;  /* 0x0000001c1b1c7221 */ /* 0x000fc80000000000 */
[----:B---3--:R-:W-:Y:S02]  /*0db0*/  FADD R27, R28, R15 ;  /* 0x0000000f1c1b7221 */ /* 0x008fe40000000000 */
[----:B------:R-:W3:Y:S02]  /*0dc0*/  LDG.E R15, desc[UR6][R6.64+-0x2000] ;  /* 0xffe00006060f7981 */ /* 0x000ee4000c1e1900 */
[----:B----4-:R-:W-:Y:S02]  /*0dd0*/  FADD R27, R27, R14 ;  /* 0x0000000e1b1b7221 */ /* 0x010fe40000000000 */
[----:B------:R-:W4:Y:S02]  /*0de0*/  LDG.E R14, desc[UR6][R6.64+0x1000] ;  /* 0x00100006060e7981 */ /* 0x000f24000c1e1900 */
[----:B-----5:R-:W-:-:S04]  /*0df0*/  FADD R18, R27, R18 ;  /* 0x000000121b127221 */ /* 0x020fc80000000000 */
[----:B------:R-:W-:Y:S02]  /*0e00*/  FADD R27, R18, R13 ;  /* 0x0000000d121b7221 */ /* 0x000fe40000000000 */
[----:B------:R-:W5:Y:S04]  /*0e10*/  LDG.E R13, desc[UR6][R6.64+0x2000] ;  /* 0x00200006060d7981 */ /* 0x000f68000c1e1900 */
[----:B------:R-:W5:Y:S01]  /*0e20*/  LDG.E R18, desc[UR6][R6.64+0x3000] ;  /* 0x0030000606127981 */ /* 0x000f62000c1e1900 */
        /* <DEDUP_REMOVED lines=12> */
[----:B------:R-:W-:-:S04]  /*0ef0*/  UIADD3 UR4, UPT, UPT, UR4, 0x40, URZ ;  /* 0x0000004004047890 */ /* 0x000fc8000fffe0ff */
[----:B------:R-:W-:Y:S01]  /*0f00*/  UISETP.NE.AND UP0, UPT, UR4, 0x3e8, UPT ;  /* 0x000003e80400788c */ /* 0x000fe2000bf05270 */
[----:B------:R-:W-:Y:S01]  /*0f10*/  IADD3 R11, PT, PT, R11, 0x10000, RZ ;  /* 0x000100000b0b7810 */ /* 0x000fe20007ffe0ff */
[----:B--2---:R-:W-:-:S04]  /*0f20*/  FADD R24, R24, R21 ;  /* 0x0000001518187221 */ /* 0x004fc80000000000 */
[----:B------:R-:W-:-:S04]  /*0f30*/  FADD R24, R24, R25 ;  /* 0x0000001918187221 */ /* 0x000fc80000000000 */
[----:B---3--:R-:W-:-:S04]  /*0f40*/  FADD R15, R24, R15 ;  /* 0x0000000f180f7221 */ /* 0x008fc80000000000 */
[----:B------:R-:W-:-:S04]  /*0f50*/  FADD R4, R15, R4 ;  /* 0x000000040f047221 */ /* 0x000fc80000000000 */
[----:B------:R-:W-:-:S04]  /*0f60*/  FADD R5, R4, R5 ;  /* 0x0000000504057221 */ /* 0x000fc80000000000 */
[----:B----4-:R-:W-:-:S04]  /*0f70*/  FADD R14, R5, R14 ;  /* 0x0000000e050e7221 */ /* 0x010fc80000000000 */
[----:B-----5:R-:W-:-:S04]  /*0f80*/  FADD R13, R14, R13 ;  /* 0x0000000d0e0d7221 */ /* 0x020fc80000000000 */
[----:B------:R-:W-:Y:S01]  /*0f90*/  FADD R15, R13, R18 ;  /* 0x000000120d0f7221 */ /* 0x000fe20000000000 */
[----:B------:R-:W-:Y:S06]  /*0fa0*/  BRA.U UP0, `(.L_x_2) ;  /* 0xfffffff500b47547 */ /* 0x000fec000b83ffff */
[----:B------:R-:W0:Y:S02]  /*0fb0*/  LDC.64 R2, c[0x0][0x380] ;  /* 0x0000e000ff027b82 */ /* 0x000e240000000a00 */
[----:B0-----:R-:W-:-:S05]  /*0fc0*/  IMAD.WIDE R2, R9, 0x4, R2 ;  /* 0x0000000409027825 */ /* 0x001fca00078e0202 */
[----:B------:R-:W-:Y:S01]  /*0fd0*/  STG.E desc[UR6][R2.64], R15 ;  /* 0x0000000f02007986 */ /* 0x000fe2000c101906 */
[----:B------:R-:W-:Y:S05]  /*0fe0*/  EXIT ;  /* 0x000000000000794d */ /* 0x000fea0003800000 */
.L_x_3:
        /* <DEDUP_REMOVED lines=9> */
.L_x_18:


//--------------------- .text._Z14compute_stressPf --------------------------
	.section	.text._Z14compute_stressPf,"ax",@progbits
	.align	128
        .global         _Z14compute_stressPf
        .type           _Z14compute_stressPf,@function
        .size           _Z14compute_stressPf,(.L_x_19 - _Z14compute_stressPf)
        .other          _Z14compute_stressPf,@"STO_CUDA_ENTRY STV_DEFAULT"
_Z14compute_stressPf:
.text._Z14compute_stressPf:
        /* <DEDUP_REMOVED lines=10> */
[----:B-1----:R0:W5:Y:S01]  /*00a0*/  LDG.E R10, desc[UR8][R2.64] ;  /* 0x00000008020a7981 */ /* 0x002162000c1e1900 */
[----:B------:R-:W-:Y:S01]  /*00b0*/  IMAD.MOV.U32 R11, RZ, RZ, RZ ;  /* 0x000000ffff0b7224 */ /* 0x000fe200078e00ff */
[----:B------:R-:W-:-:S06]  /*00c0*/  UMOV UR4, URZ ;  /* 0x000000ff00047c82 */ /* 0x000fcc0008000000 */
.L_x_14:
[----:B------:R-:W-:Y:S01]  /*00d0*/  I2FP.F32.U32 R5, UR4 ;  /* 0x0000000400057c45 */ /* 0x000fe20008201000 */
[----:B------:R-:W-:Y:S04]  /*00e0*/  BSSY.RECONVERGENT B0, `(.L_x_4) ;  /* 0x000006b000007945 */ /* 0x000fe80003800200 */
[----:B-----5:R-:W-:-:S04]  /*00f0*/  FMUL R14, R10, R5 ;  /* 0x000000050a0e7220 */ /* 0x020fc80000400000 */
[C---:B------:R-:W-:Y:S01]  /*0100*/  FMUL R0, R14.reuse, 0.63661974668502807617 ;  /* 0x3f22f9830e007820 */ /* 0x040fe20000400000 */
[----:B------:R-:W-:-:S05]  /*0110*/  FSETP.GE.AND P0, PT, |R14|, 105615, PT ;  /* 0x47ce47800e00780b */ /* 0x000fca0003f06200 */
[----:B------:R-:W1:Y:S02]  /*0120*/  F2I.NTZ R0, R0 ;  /* 0x0000000000007305 */ /* 0x000e640000203100 */
[----:B-1----:R-:W-:Y:S01]  /*0130*/  I2FP.F32.S32 R5, R0 ;  /* 0x0000000000057245 */ /* 0x002fe20000201400 */
[----:B------:R-:W-:-:S04]  /*0140*/  IMAD.MOV.U32 R8, RZ, RZ, R0 ;  /* 0x000000ffff087224 */ /* 0x000fc800078e0000 */
[----:B------:R-:W-:-:S04]  /*0150*/  FFMA R4, R5, -1.5707962512969970703, R14 ;  /* 0xbfc90fda05047823 */ /* 0x000fc8000000000e */
[----:B------:R-:W-:-:S04]  /*0160*/  FFMA R4, R5, -7.5497894158615963534e-08, R4 ;  /* 0xb3a2216805047823 */ /* 0x000fc80000000004 */
[----:B------:R-:W-:-:S04]  /*0170*/  FFMA R4, R5, -5.3903029534742383927e-15, R4 ;  /* 0xa7c234c505047823 */ /* 0x000fc80000000004 */
[----:B------:R-:W-:Y:S01]  /*0180*/  IMAD.MOV.U32 R5, RZ, RZ, R4 ;  /* 0x000000ffff057224 */ /* 0x000fe200078e0004 */
[----:B------:R-:W-:Y:S06]  /*0190*/  @!P0 BRA `(.L_x_5) ;  /* 0x00000004007c8947 */ /* 0x000fec0003800000 */
[----:B------:R-:W-:-:S13]  /*01a0*/  FSETP.NEU.AND P0, PT, |R14|, +INF , PT ;  /* 0x7f8000000e00780b */ /* 0x000fda0003f0d200 */
[----:B------:R-:W-:Y:S01]  /*01b0*/  @!P0 FMUL R5, RZ, R14 ;  /* 0x0000000eff058220 */ /* 0x000fe20000400000 */
[----:B------:R-:W-:Y:S01]  /*01c0*/  @!P0 IMAD.MOV.U32 R0, RZ, RZ, RZ ;  /* 0x000000ffff008224 */ /* 0x000fe200078e00ff */
[----:B------:R-:W-:Y:S06]  /*01d0*/  @!P0 BRA `(.L_x_5) ;  /* 0x00000004006c8947 */ /* 0x000fec0003800000 */
[----:B------:R-:W-:Y:S01]  /*01e0*/  IMAD.SHL.U32 R5, R14, 0x100, RZ ;  /* 0x000001000e057824 */ /* 0x000fe200078e00ff */
[----:B------:R-:W1:Y:S01]  /*01f0*/  LDCU.64 UR10, c[0x4][URZ] ;  /* 0x01000000ff0a77ac */ /* 0x000e620008000a00 */
[----:B------:R-:W-:Y:S02]  /*0200*/  IMAD.MOV.U32 R0, RZ, RZ, RZ ;  /* 0x000000ffff007224 */ /* 0x000fe400078e00ff */
[----:B------:R-:W-:Y:S01]  /*0210*/  IMAD.MOV.U32 R13, RZ, RZ, RZ ;  /* 0x000000ffff0d7224 */ /* 0x000fe200078e00ff */
[----:B------:R-:W-:Y:S01]  /*0220*/  LOP3.LUT R9, R5, 0x80000000, RZ, 0xfc, !PT ;  /* 0x8000000005097812 */ /* 0x000fe200078efcff */
[----:B------:R-:W-:Y:S01]  /*0230*/  UMOV UR6, URZ ;  /* 0x000000ff00067c82 */ /* 0x000fe20008000000 */
[----:B------:R-:W-:-:S05]  /*0240*/  UMOV UR5, URZ ;  /* 0x000000ff00057c82 */ /* 0x000fca0008000000 */
.L_x_6:
[----:B-1----:R-:W-:Y:S01]  /*0250*/  MOV R24, UR10 ;  /* 0x0000000a00187c02 */ /* 0x002fe20008000f00 */
[----:B------:R-:W-:-:S05]  /*0260*/  IMAD.U32 R25, RZ, RZ, UR11 ;  /* 0x0000000bff197e24 */ /* 0x000fca000f8e00ff */
[----:B------:R-:W2:Y:S01]  /*0270*/  LDG.E.CONSTANT R6, desc[UR8][R24.64] ;  /* 0x0000000818067981 */ /* 0x000ea2000c1e9900 */
[----:B------:R-:W-:Y:S01]  /*0280*/  UIADD3 UR5, UPT, UPT, UR5, 0x1, URZ ;  /* 0x0000000105057890 */ /* 0x000fe2000fffe0ff */
[C---:B------:R-:W-:Y:S01]  /*0290*/  ISETP.EQ.AND P0, PT, R13.reuse, RZ, PT ;  /* 0x000000ff0d00720c */ /* 0x040fe20003f02270 */
[----:B------:R-:W-:Y:S01]  /*02a0*/  UIADD3 UR10, UP1, UPT, UR10, 0x4, URZ ;  /* 0x000000040a0a7890 */ /* 0x000fe2000ff3e0ff */
[C---:B------:R-:W-:Y:S01]  /*02b0*/  ISETP.EQ.AND P1, PT, R13.reuse, 0x4, PT ;  /* 0x000000040d00780c */ /* 0x040fe20003f22270 */
[----:B------:R-:W-:Y:S01]  /*02c0*/  UISETP.NE.AND UP0, UPT, UR5, 0x6, UPT ;  /* 0x000000060500788c */ /* 0x000fe2000bf05270 */
[C---:B------:R-:W-:Y:S01]  /*02d0*/  ISETP.EQ.AND P2, PT, R13.reuse, 0x8, PT ;  /* 0x000000080d00780c */ /* 0x040fe20003f42270 */
[----:B------:R-:W-:Y:S01]  /*02e0*/  UIADD3.X UR11, UPT, UPT, URZ, UR11, URZ, UP1, !UPT ;  /* 0x0000000bff0b7290 */ /* 0x000fe20008ffe4ff */
[C---:B------:R-:W-:Y:S02]  /*02f0*/  ISETP.EQ.AND P3, PT, R13.reuse, 0xc, PT ;  /* 0x0000000c0d00780c */ /* 0x040fe40003f62270 */
[----:B------:R-:W-:-:S02]  /*0300*/  ISETP.EQ.AND P4, PT, R13, 0x10, PT ;  /* 0x000000100d00780c */ /* 0x000fc40003f82270 */
[C---:B------:R-:W-:Y:S02]  /*0310*/  ISETP.EQ.AND P5, PT, R13.reuse, 0x14, PT ;  /* 0x000000140d00780c */ /* 0x040fe40003fa2270 */
[----:B------:R-:W-:Y:S01]  /*0320*/  IADD3 R13, PT, PT, R13, 0x4, RZ ;  /* 0x000000040d0d7810 */ /* 0x000fe20007ffe0ff */
[----:B--2---:R-:W-:-:S03]  /*0330*/  IMAD.WIDE.U32 R6, R6, R9, RZ ;  /* 0x0000000906067225 */ /* 0x004fc600078e00ff */
[----:B------:R-:W-:-:S04]  /*0340*/  IADD3 R5, P6, PT, R6, R0, RZ ;  /* 0x0000000006057210 */ /* 0x000fc80007fde0ff */
[----:B------:R-:W-:Y:S01]  /*0350*/  IADD3.X R0, PT, PT, R7, UR6, RZ, P6, !PT ;  /* 0x0000000607007c10 */ /* 0x000fe2000b7fe4ff */
[--C-:B------:R-:W-:Y:S02]  /*0360*/  @P0 IMAD.MOV.U32 R12, RZ, RZ, R5.reuse ;  /* 0x000000ffff0c0224 */ /* 0x100fe400078e0005 */
[--C-:B------:R-:W-:Y:S02]  /*0370*/  @P1 IMAD.MOV.U32 R17, RZ, RZ, R5.reuse ;  /* 0x000000ffff111224 */ /* 0x100fe400078e0005 */
[--C-:B------:R-:W-:Y:S02]  /*0380*/  @P2 IMAD.MOV.U32 R19, RZ, RZ, R5.reuse ;  /* 0x000000ffff132224 */ /* 0x100fe400078e0005 */
[--C-:B------:R-:W-:Y:S02]  /*0390*/  @P3 IMAD.MOV.U32 R20, RZ, RZ, R5.reuse ;  /* 0x000000ffff143224 */ /* 0x100fe400078e0005 */
[--C-:B------:R-:W-:Y:S02]  /*03a0*/  @P4 IMAD.MOV.U32 R21, RZ, RZ, R5.reuse ;  /* 0x000000ffff154224 */ /* 0x100fe400078e0005 */
[----:B------:R-:W-:Y:S01]  /*03b0*/  @P5 IMAD.MOV.U32 R22, RZ, RZ, R5 ;  /* 0x000000ffff165224 */ /* 0x000fe200078e0005 */
[----:B------:R-:W-:Y:S06]  /*03c0*/  BRA.U UP0, `(.L_x_6) ;  /* 0xfffffffd00a07547 */ /* 0x000fec000b83ffff */
[----:B------:R-:W-:Y:S01]  /*03d0*/  SHF.R.U32.HI R6, RZ, 0x17, R14 ;  /* 0x00000017ff067819 */ /* 0x000fe2000001160e */
[----:B------:R-:W-:Y:S03]  /*03e0*/  BSSY.RECONVERGENT B1, `(.L_x_7) ;  /* 0x0000028000017945 */ /* 0x000fe60003800200 */
[C---:B------:R-:W-:Y:S02]  /*03f0*/  LOP3.LUT R5, R6.reuse, 0xe0, RZ, 0xc0, !PT ;  /* 0x000000e006057812 */ /* 0x040fe400078ec0ff */
[----:B------:R-:W-:-:S03]  /*0400*/  LOP3.LUT P6, RZ, R6, 0x1f, RZ, 0xc0, !PT ;  /* 0x0000001f06ff7812 */ /* 0x000fc600078cc0ff */
[----:B------:R-:W-:-:S05]  /*0410*/  VIADD R5, R5, 0xffffff80 ;  /* 0xffffff8005057836 */ /* 0x000fca0000000000 */
[----:B------:R-:W-:-:S05]  /*0420*/  SHF.R.U32.HI R5, RZ, 0x5, R5 ;  /* 0x00000005ff057819 */ /* 0x000fca0000011605 */
[----:B------:R-:W-:-:S05]  /*0430*/  IMAD.U32 R9, R5, -0x4, RZ ;  /* 0xfffffffc05097824 */ /* 0x000fca00078e00ff */
[C---:B------:R-:W-:Y:S02]  /*0440*/  ISETP.EQ.AND P3, PT, R9.reuse, -0x18, PT ;  /* 0xffffffe80900780c */ /* 0x040fe40003f62270 */
[C---:B------:R-:W-:Y:S02]  /*0450*/  ISETP.EQ.AND P4, PT, R9.reuse, -0x14, PT ;  /* 0xffffffec0900780c */ /* 0x040fe40003f82270 */
[C---:B------:R-:W-:Y:S02]  /*0460*/  ISETP.EQ.AND P2, PT, R9.reuse, -0x10, PT ;  /* 0xfffffff00900780c */ /* 0x040fe40003f42270 */
[C---:B------:R-:W-:Y:S02]  /*0470*/  ISETP.EQ.AND P1, PT, R9.reuse, -0xc, PT ;  /* 0xfffffff40900780c */ /* 0x040fe40003f22270 */
[C---:B------:R-:W-:Y:S02]  /*0480*/  ISETP.EQ.AND P0, PT, R9.reuse, -0x8, PT ;  /* 0xfffffff80900780c */ /* 0x040fe40003f02270 */
[----:B------:R-:W-:-:S03]  /*0490*/  ISETP.EQ.AND P5, PT, R9, RZ, PT ;  /* 0x000000ff0900720c */ /* 0x000fc60003fa2270 */
[--C-:B------:R-:W-:Y:S01]  /*04a0*/  @P3 IMAD.MOV.U32 R5, RZ, RZ, R12.reuse ;  /* 0x000000ffff053224 */ /* 0x100fe200078e000c */
[C---:B------:R-:W-:Y:S01]  /*04b0*/  ISETP.EQ.AND P3, PT, R9.reuse, -0x4, PT ;  /* 0xfffffffc0900780c */ /* 0x040fe20003f62270 */
[----:B------:R-:W-:Y:S02]  /*04c0*/  @P4 IMAD.MOV.U32 R7, RZ, RZ, R12 ;  /* 0x000000ffff074224 */ /* 0x000fe400078e000c */
[--C-:B------:R-:W-:Y:S01]  /*04d0*/  @P4 IMAD.MOV.U32 R5, RZ, RZ, R17.reuse ;  /* 0x000000ffff054224 */ /* 0x100fe200078e0011 */
[----:B------:R-:W-:Y:S01]  /*04e0*/  ISETP.EQ.AND P4, PT, R9, 0x4, PT ;  /* 0x000000040900780c */ /* 0x000fe20003f82270 */
[----:B------:R-:W-:Y:S01]  /*04f0*/  @P2 IMAD.MOV.U32 R7, RZ, RZ, R17 ;  /* 0x000000ffff072224 */ /* 0x000fe200078e0011 */
[----:B------:R-:W-:Y:S01]  /*0500*/  @P2 MOV R5, R19 ;  /* 0x0000001300052202 */ /* 0x000fe20000000f00 */
[----:B------:R-:W-:Y:S02]  /*0510*/  @P1 IMAD.MOV.U32 R7, RZ, RZ, R19 ;  /* 0x000000ffff071224 */ /* 0x000fe400078e0013 */
[----:B------:R-:W-:-:S02]  /*0520*/  @P1 IMAD.MOV.U32 R5, RZ, RZ, R20 ;  /* 0x000000ffff051224 */ /* 0x000fc400078e0014 */
[----:B------:R-:W-:Y:S02]  /*0530*/  @P0 IMAD.MOV.U32 R7, RZ, RZ, R20 ;  /* 0x000000ffff070224 */ /* 0x000fe400078e0014 */
[--C-:B------:R-:W-:Y:S02]  /*0540*/  @P0 IMAD.MOV.U32 R5, RZ, RZ, R21.reuse ;  /* 0x000000ffff050224 */ /* 0x100fe400078e0015 */
[----:B------:R-:W-:Y:S01]  /*0550*/  @P3 IMAD.MOV.U32 R7, RZ, RZ, R21 ;  /* 0x000000ffff073224 */ /* 0x000fe200078e0015 */
[----:B------:R-:W-:Y:S01]  /*0560*/  @P5 MOV R7, R22 ;  /* 0x0000001600075202 */ /* 0x000fe20000000f00 */
[----:B------:R-:W-:Y:S02]  /*0570*/  @P3 IMAD.MOV.U32 R5, RZ, RZ, R22 ;  /* 0x000000ffff053224 */ /* 0x000fe400078e0016 */
[--C-:B------:R-:W-:Y:S02]  /*0580*/  @P5 IMAD.MOV.U32 R5, RZ, RZ, R0.reuse ;  /* 0x000000ffff055224 */ /* 0x100fe400078e0000 */
[----:B------:R-:W-:Y:S01]  /*0590*/  @P4 IMAD.MOV.U32 R7, RZ, RZ, R0 ;  /* 0x000000ffff074224 */ /* 0x000fe200078e0000 */
[----:B------:R-:W-:Y:S06]  /*05a0*/  @!P6 BRA `(.L_x_8) ;  /* 0x00000000002ce947 */ /* 0x000fec0003800000 */
[----:B------:R-:W-:Y:S01]  /*05b0*/  @P2 IMAD.MOV.U32 R16, RZ, RZ, R12 ;  /* 0x000000ffff102224 */ /* 0x000fe200078e000c */
[----:B------:R-:W-:Y:S01]  /*05c0*/  LOP3.LUT R6, R6, 0x1f, RZ, 0xc0, !PT ;  /* 0x0000001f06067812 */ /* 0x000fe200078ec0ff */
[----:B------:R-:W-:Y:S02]  /*05d0*/  @P1 IMAD.MOV.U32 R16, RZ, RZ, R17 ;  /* 0x000000ffff101224 */ /* 0x000fe400078e0011 */
[----:B------:R-:W-:Y:S01]  /*05e0*/  @P0 IMAD.MOV.U32 R16, RZ, RZ, R19 ;  /* 0x000000ffff100224 */ /* 0x000fe200078e0013 */
[----:B------:R-:W-:Y:S01]  /*05f0*/  ISETP.EQ.AND P0, PT, R9, 0x8, PT ;  /* 0x000000080900780c */ /* 0x000fe20003f02270 */
[----:B------:R-:W-:Y:S01]  /*0600*/  @P3 IMAD.MOV.U32 R16, RZ, RZ, R20 ;  /* 0x000000ffff103224 */ /* 0x000fe200078e0014 */
[----:B------:R-:W-:Y:S01]  /*0610*/  @P5 MOV R16, R21 ;  /* 0x0000001500105202 */ /* 0x000fe20000000f00 */
[----:B------:R-:W-:Y:S01]  /*0620*/  @P4 IMAD.MOV.U32 R16, RZ, RZ, R22 ;  /* 0x000000ffff104224 */ /* 0x000fe200078e0016 */
[----:B------:R-:W-:-:S09]  /*0630*/  SHF.L.W.U32.HI R5, R7, R6, R5 ;  /* 0x0000000607057219 */ /* 0x000fd20000010e05 */
[----:B------:R-:W-:-:S05]  /*0640*/  @P0 IMAD.MOV.U32 R16, RZ, RZ, R0 ;  /* 0x000000ffff100224 */ /* 0x000fca00078e0000 */
[----:B------:R-:W-:-:S07]  /*0650*/  SHF.L.W.U32.HI R7, R16, R6, R7 ;  /* 0x0000000610077219 */ /* 0x000fce0000010e07 */
.L_x_8:
[----:B------:R-:W-:Y:S05]  /*0660*/  BSYNC.RECONVERGENT B1 ;  /* 0x0000000000017941 */ /* 0x000fea0003800200 */
.L_x_7:
[C---:B------:R-:W-:Y:S01]  /*0670*/  SHF.L.W.U32.HI R9, R7.reuse, 0x2, R5 ;  /* 0x0000000207097819 */ /* 0x040fe20000010e05 */
[----:B------:R-:W-:Y:S01]  /*0680*/  IMAD.SHL.U32 R7, R7, 0x4, RZ ;  /* 0x0000000407077824 */ /* 0x000fe200078e00ff */
[----:B------:R-:W-:Y:S01]  /*0690*/  UMOV UR6, 0x54442d19 ;  /* 0x54442d1900067882 */ /* 0x000fe20000000000 */
[----:B------:R-:W-:Y:S01]  /*06a0*/  UMOV UR7, 0x3bf921fb ;  /* 0x3bf921fb00077882 */ /* 0x000fe20000000000 */
[----:B------:R-:W-:Y:S02]  /*06b0*/  SHF.R.S32.HI R0, RZ, 0x1f, R9 ;  /* 0x0000001fff007819 */ /* 0x000fe40000011409 */
[----:B------:R-:W-:Y:S02]  /*06c0*/  ISETP.GE.AND P0, PT, R14, RZ, PT ;  /* 0x000000ff0e00720c */ /* 0x000fe40003f06270 */
[C---:B------:R-:W-:Y:S02]  /*06d0*/  LOP3.LUT R6, R0.reuse, R7, RZ, 0x3c, !PT ;  /* 0x0000000700067212 */ /* 0x040fe400078e3cff */
[----:B------:R-:W-:-:S02]  /*06e0*/  LOP3.LUT R7, R0, R9, RZ, 0x3c, !PT ;  /* 0x0000000900077212 */ /* 0x000fc400078e3cff */
[----:B------:R-:W-:Y:S02]  /*06f0*/  SHF.R.U32.HI R0, RZ, 0x1e, R5 ;  /* 0x0000001eff007819 */ /* 0x000fe40000011605 */
[C---:B------:R-:W-:Y:S02]  /*0700*/  LOP3.LUT R5, R9.reuse, R14, RZ, 0x3c, !PT ;  /* 0x0000000e09057212 */ /* 0x040fe400078e3cff */
[----:B------:R-:W1:Y:S01]  /*0710*/  I2F.F64.S64 R6, R6 ;  /* 0x0000000600067312 */ /* 0x000e620000301c00 */
[----:B------:R-:W-:Y:S02]  /*0720*/  LEA.HI R0, R9, R0, RZ, 0x1 ;  /* 0x0000000009007211 */ /* 0x000fe400078f08ff */
[----:B------:R-:W-:-:S03]  /*0730*/  ISETP.GE.AND P1, PT, R5, RZ, PT ;  /* 0x000000ff0500720c */ /* 0x000fc60003f26270 */
[----:B------:R-:W-:-:S04]  /*0740*/  IMAD.MOV R5, RZ, RZ, -R0 ;  /* 0x000000ffff057224 */ /* 0x000fc800078e0a00 */
[----:B------:R-:W-:Y:S01]  /*0750*/  @!P0 IMAD.MOV.U32 R0, RZ, RZ, R5 ;  /* 0x000000ffff008224 */ /* 0x000fe200078e0005 */
[----:B-1----:R-:W-:-:S10]  /*0760*/  DMUL R24, R6, UR6 ;  /* 0x0000000606187c28 */ /* 0x002fd40008000000 */
[----:B------:R-:W1:Y:S02]  /*0770*/  F2F.F32.F64 R24, R24 ;  /* 0x0000001800187310 */ /* 0x000e640000301000 */
[----:B-1----:R-:W-:-:S07]  /*0780*/  FSEL R5, -R24, R24, !P1 ;  /* 0x0000001818057208 */ /* 0x002fce0004800100 */
.L_x_5:
[----:B------:R-:W-:Y:S05]  /*0790*/  BSYNC.RECONVERGENT B0 ;  /* 0x0000000000007941 */ /* 0x000fea0003800200 */
.L_x_4:
[----:B------:R-:W-:Y:S02]  /*07a0*/  IMAD.MOV.U32 R15, RZ, RZ, 0x37cbac00 ;  /* 0x37cbac00ff0f7424 */ /* 0x000fe400078e00ff */
[----:B------:R-:W-:Y:S01]  /*07b0*/  FMUL R6, R5, R5 ;  /* 0x0000000505067220 */ /* 0x000fe20000400000 */
[----:B------:R-:W-:Y:S01]  /*07c0*/  LOP3.LUT R9, R0, 0x1, RZ, 0xc0, !PT ;  /* 0x0000000100097812 */ /* 0x000fe200078ec0ff */
[----:B------:R-:W-:Y:S01]  /*07d0*/  IMAD.MOV.U32 R13, RZ, RZ, 0x3effffff ;  /* 0x3effffffff0d7424 */ /* 0x000fe200078e00ff */
[----:B------:R-:W-:Y:S01]  /*07e0*/  MOV R16, 0x3d2aaabb ;  /* 0x3d2aaabb00107802 */ /* 0x000fe20000000f00 */
[----:B------:R-:W-:Y:S01]  /*07f0*/  FFMA R7, R6, R15, -0.0013887860113754868507 ;  /* 0xbab607ed06077423 */ /* 0x000fe2000000000f */
[----:B------:R-:W-:Y:S01]  /*0800*/  ISETP.NE.U32.AND P0, PT, R9, 0x1, PT ;  /* 0x000000010900780c */ /* 0x000fe20003f05070 */
[----:B------:R-:W-:Y:S01]  /*0810*/  BSSY.RECONVERGENT B0, `(.L_x_9) ;  /* 0x0000068000007945 */ /* 0x000fe20003800200 */
[----:B------:R-:W-:Y:S02]  /*0820*/  LOP3.LUT P1, RZ, R0, 0x2, RZ, 0xc0, !PT ;  /* 0x0000000200ff7812 */ /* 0x000fe4000782c0ff */
[----:B------:R-:W-:-:S02]  /*0830*/  FSEL R7, R7, -0.00019574658654164522886, !P0 ;  /* 0xb94d415307077808 */ /* 0x000fc40004000000 */
[----:B------:R-:W-:Y:S02]  /*0840*/  FSEL R9, R16, 0.0083327032625675201416, !P0 ;  /* 0x3c0885e410097808 */ /* 0x000fe40004000000 */
[----:B------:R-:W-:Y:S02]  /*0850*/  FSEL R0, R5, 1, P0 ;  /* 0x3f80000005007808 */ /* 0x000fe40000000000 */
[----:B------:R-:W-:Y:S01]  /*0860*/  FSEL R18, -R13, -0.16666662693023681641, !P0 ;  /* 0xbe2aaaa80d127808 */ /* 0x000fe20004000100 */
[----:B------:R-:W-:Y:S01]  /*0870*/  FFMA R7, R6, R7, R9 ;  /* 0x0000000706077223 */ /* 0x000fe20000000009 */
[----:B------:R-:W-:Y:S01]  /*0880*/  FSETP.GE.AND P0, PT, |R14|, 105615, PT ;  /* 0x47ce47800e00780b */ /* 0x000fe20003f06200 */
[C---:B------:R-:W-:Y:S02]  /*0890*/  FFMA R5, R6.reuse, R0, RZ ;  /* 0x0000000006057223 */ /* 0x040fe400000000ff */
[----:B------:R-:W-:-:S04]  /*08a0*/  FFMA R18, R6, R7, R18 ;  /* 0x0000000706127223 */ /* 0x000fc80000000012 */
[----:B------:R-:W-:-:S04]  /*08b0*/  FFMA R18, R5, R18, R0 ;  /* 0x0000001205127223 */ /* 0x000fc80000000000 */
[----:B------:R-:W-:Y:S02]  /*08c0*/  @P1 FADD R18, RZ, -R18 ;  /* 0x80000012ff121221 */ /* 0x000fe40000000000 */
[----:B------:R-:W-:Y:S05]  /*08d0*/  @!P0 BRA `(.L_x_10) ;  /* 0x00000004006c8947 */ /* 0x000fea0003800000 */
[----:B------:R-:W-:-:S13]  /*08e0*/  FSETP.NEU.AND P0, PT, |R14|, +INF , PT ;  /* 0x7f8000000e00780b */ /* 0x000fda0003f0d200 */
[----:B------:R-:W-:Y:S01]  /*08f0*/  @!P0 FMUL R4, RZ, R14 ;  /* 0x0000000eff048220 */ /* 0x000fe20000400000 */
[----:B------:R-:W-:Y:S01]  /*0900*/  @!P0 IMAD.MOV.U32 R8, RZ, RZ, RZ ;  /* 0x000000ffff088224 */ /* 0x000fe200078e00ff */
[----:B------:R-:W-:Y:S06]  /*0910*/  @!P0 BRA `(.L_x_10) ;  /* 0x00000004005c8947 */ /* 0x000fec0003800000 */
[----:B------:R-:W1:Y:S01]  /*0920*/  LDC.64 R4, c[0x4][RZ] ;  /* 0x01000000ff047b82 */ /* 0x000e620000000a00 */
[----:B------:R-:W-:Y:S01]  /*0930*/  IMAD.SHL.U32 R0, R14, 0x100, RZ ;  /* 0x000001000e007824 */ /* 0x000fe200078e00ff */
[----:B------:R-:W-:Y:S01]  /*0940*/  UMOV UR5, URZ ;  /* 0x000000ff00057c82 */ /* 0x000fe20008000000 */
[----:B------:R-:W-:Y:S02]  /*0950*/  IMAD.MOV.U32 R23, RZ, RZ, RZ ;  /* 0x000000ffff177224 */ /* 0x000fe400078e00ff */
[----:B------:R-:W-:Y:S01]  /*0960*/  IMAD.MOV.U32 R25, RZ, RZ, RZ ;  /* 0x000000ffff197224 */ /* 0x000fe200078e00ff */
[----:B------:R-:W-:-:S07]  /*0970*/  LOP3.LUT R27, R0, 0x80000000, RZ, 0xfc, !PT ;  /* 0x80000000001b7812 */ /* 0x000fce00078efcff */
.L_x_11:
[----:B-1----:R-:W-:-:S06]  /*0980*/  IMAD.WIDE.U32 R6, R25, 0x4, R4 ;  /* 0x0000000419067825 */ /* 0x002fcc00078e0004 */
[----:B------:R-:W2:Y:S01]  /*0990*/  LDG.E.CONSTANT R6, desc[UR8][R6.64] ;  /* 0x0000000806067981 */ /* 0x000ea2000c1e9900 */
[C---:B------:R-:W-:Y:S01]  /*09a0*/  IMAD.SHL.U32 R0, R25.reuse, 0x4, RZ ;  /* 0x0000000419007824 */ /* 0x040fe200078e00ff */
[----:B------:R-:W-:-:S04]  /*09b0*/  IADD3 R25, PT, PT, R25, 0x1, RZ ;  /* 0x0000000119197810 */ /* 0x000fc80007ffe0ff */
[C---:B------:R-:W-:Y:S02]  /*09c0*/  ISETP.EQ.AND P0, PT, R0.reuse, RZ, PT ;  /* 0x000000ff0000720c */ /* 0x040fe40003f02270 */
[C---:B------:R-:W-:Y:S02]  /*09d0*/  ISETP.EQ.AND P5, PT, R0.reuse, 0x4, PT ;  /* 0x000000040000780c */ /* 0x040fe40003fa2270 */
[C---:B------:R-:W-:Y:S02]  /*09e0*/  ISETP.EQ.AND P4, PT, R0.reuse, 0x8, PT ;  /* 0x000000080000780c */ /* 0x040fe40003f82270 */
[C---:B------:R-:W-:Y:S02]  /*09f0*/  ISETP.EQ.AND P3, PT, R0.reuse, 0xc, PT ;  /* 0x0000000c0000780c */ /* 0x040fe40003f62270 */
[C---:B------:R-:W-:Y:S02]  /*0a00*/  ISETP.EQ.AND P2, PT, R0.reuse, 0x10, PT ;  /* 0x000000100000780c */ /* 0x040fe40003f42270 */
[----:B------:R-:W-:Y:S01]  /*0a10*/  ISETP.EQ.AND P1, PT, R0, 0x14, PT ;  /* 0x000000140000780c */ /* 0x000fe20003f22270 */
[----:B--2---:R-:W-:-:S03]  /*0a20*/  IMAD.WIDE.U32 R8, R6, R27, RZ ;  /* 0x0000001b06087225 */ /* 0x004fc600078e00ff */
[----:B------:R-:W-:-:S04]  /*0a30*/  IADD3 R0, P6, PT, R8, R23, RZ ;  /* 0x0000001708007210 */ /* 0x000fc80007fde0ff */
[----:B------:R-:W-:Y:S01]  /*0a40*/  IADD3.X R23, PT, PT, R9, UR5, RZ, P6, !PT ;  /* 0x0000000509177c10 */ /* 0x000fe2000b7fe4ff */
[--C-:B------:R-:W-:Y:S01]  /*0a50*/  @P0 IMAD.MOV.U32 R12, RZ, RZ, R0.reuse ;  /* 0x000000ffff0c0224 */ /* 0x100fe200078e0000 */
[----:B------:R-:W-:Y:S01]  /*0a60*/  ISETP.NE.AND P6, PT, R25, 0x6, PT ;  /* 0x000000061900780c */ /* 0x000fe20003fc5270 */
[--C-:B------:R-:W-:Y:S02]  /*0a70*/  @P5 IMAD.MOV.U32 R17, RZ, RZ, R0.reuse ;  /* 0x000000ffff115224 */ /* 0x100fe400078e0000 */
[--C-:B------:R-:W-:Y:S02]  /*0a80*/  @P4 IMAD.MOV.U32 R19, RZ, RZ, R0.reuse ;  /* 0x000000ffff134224 */ /* 0x100fe400078e0000 */
[--C-:B------:R-:W-:Y:S02]  /*0a90*/  @P3 IMAD.MOV.U32 R20, RZ, RZ, R0.reuse ;  /* 0x000000ffff143224 */ /* 0x100fe400078e0000 */
[--C-:B------:R-:W-:Y:S02]  /*0aa0*/  @P2 IMAD.MOV.U32 R21, RZ, RZ, R0.reuse ;  /* 0x000000ffff152224 */ /* 0x100fe400078e0000 */
[----:B------:R-:W-:-:S04]  /*0ab0*/  @P1 IMAD.MOV.U32 R22, RZ, RZ, R0 ;  /* 0x000000ffff161224 */ /* 0x000fc800078e0000 */
[----:B------:R-:W-:Y:S05]  /*0ac0*/  @P6 BRA `(.L_x_11) ;  /* 0xfffffffc00ac6947 */ /* 0x000fea000383ffff */
[----:B------:R-:W-:Y:S01]  /*0ad0*/  SHF.R.U32.HI R6, RZ, 0x17, R14 ;  /* 0x00000017ff067819 */ /* 0x000fe2000001160e */
[----:B------:R-:W-:Y:S03]  /*0ae0*/  BSSY.RECONVERGENT B1, `(.L_x_12) ;  /* 0x0000028000017945 */ /* 0x000fe60003800200 */
[C---:B------:R-:W-:Y:S02]  /*0af0*/  LOP3.LUT R0, R6.reuse, 0xe0, RZ, 0xc0, !PT ;  /* 0x000000e006007812 */ /* 0x040fe400078ec0ff */
[----:B------:R-:W-:Y:S02]  /*0b00*/  LOP3.LUT P6, RZ, R6, 0x1f, RZ, 0xc0, !PT ;  /* 0x0000001f06ff7812 */ /* 0x000fe400078cc0ff */
[----:B------:R-:W-:-:S04]  /*0b10*/  IADD3 R0, PT, PT, R0, -0x80, RZ ;  /* 0xffffff8000007810 */ /* 0x000fc80007ffe0ff */
[----:B------:R-:W-:-:S05]  /*0b20*/  SHF.R.U32.HI R0, RZ, 0x5, R0 ;  /* 0x00000005ff007819 */ /* 0x000fca0000011600 */
[----:B------:R-:W-:-:S05]  /*0b30*/  IMAD.U32 R7, R0, -0x4, RZ ;  /* 0xfffffffc00077824 */ /* 0x000fca00078e00ff */
[C---:B------:R-:W-:Y:S02]  /*0b40*/  ISETP.EQ.AND P3, PT, R7.reuse, -0x18, PT ;  /* 0xffffffe80700780c */ /* 0x040fe40003f62270 */
[C---:B------:R-:W-:Y:S02]  /*0b50*/  ISETP.EQ.AND P4, PT, R7.reuse, -0x14, PT ;  /* 0xffffffec0700780c */ /* 0x040fe40003f82270 */
[C---:B------:R-:W-:Y:S02]  /*0b60*/  ISETP.EQ.AND P2, PT, R7.reuse, -0x10, PT ;  /* 0xfffffff00700780c */ /* 0x040fe40003f42270 */
[C---:B------:R-:W-:Y:S02]  /*0b70*/  ISETP.EQ.AND P1, PT, R7.reuse, -0xc, PT ;  /* 0xfffffff40700780c */ /* 0x040fe40003f22270 */
[C---:B------:R-:W-:Y:S02]  /*0b80*/  ISETP.EQ.AND P0, PT, R7.reuse, -0x8, PT ;  /* 0xfffffff80700780c */ /* 0x040fe40003f02270 */
[----:B------:R-:W-:-:S03]  /*0b90*/  ISETP.EQ.AND P5, PT, R7, 0x4, PT ;  /* 0x000000040700780c */ /* 0x000fc60003fa2270 */
[--C-:B------:R-:W-:Y:S01]  /*0ba0*/  @P3 IMAD.MOV.U32 R0, RZ, RZ, R12.reuse ;  /* 0x000000ffff003224 */ /* 0x100fe200078e000c */
[C---:B------:R-:W-:Y:S01]  /*0bb0*/  ISETP.EQ.AND P3, PT, R7.reuse, -0x4, PT ;  /* 0xfffffffc0700780c */ /* 0x040fe20003f62270 */
[----:B------:R-:W-:Y:S02]  /*0bc0*/  @P4 IMAD.MOV.U32 R4, RZ, RZ, R12 ;  /* 0x000000ffff044224 */ /* 0x000fe400078e000c */
[--C-:B------:R-:W-:Y:S01]  /*0bd0*/  @P4 IMAD.MOV.U32 R0, RZ, RZ, R17.reuse ;  /* 0x000000ffff004224 */ /* 0x100fe200078e0011 */
[----:B------:R-:W-:Y:S01]  /*0be0*/  ISETP.EQ.AND P4, PT, R7, RZ, PT ;  /* 0x000000ff0700720c */ /* 0x000fe20003f82270 */
[----:B------:R-:W-:Y:S01]  /*0bf0*/  @P2 IMAD.MOV.U32 R4, RZ, RZ, R17 ;  /* 0x000000ffff042224 */ /* 0x000fe200078e0011 */
[----:B------:R-:W-:Y:S01]  /*0c00*/  @P1 MOV R4, R19 ;  /* 0x0000001300041202 */ /* 0x000fe20000000f00 */
[----:B------:R-:W-:Y:S02]  /*0c10*/  @P2 IMAD.MOV.U32 R0, RZ, RZ, R19 ;  /* 0x000000ffff002224 */ /* 0x000fe400078e0013 */
[----:B------:R-:W-:-:S02]  /*0c20*/  @P1 IMAD.MOV.U32 R0, RZ, RZ, R20 ;  /* 0x000000ffff001224 */ /* 0x000fc400078e0014 */
[----:B------:R-:W-:Y:S02]  /*0c30*/  @P0 IMAD.MOV.U32 R4, RZ, RZ, R20 ;  /* 0x000000ffff040224 */ /* 0x000fe400078e0014 */
[--C-:B------:R-:W-:Y:S02]  /*0c40*/  @P0 IMAD.MOV.U32 R0, RZ, RZ, R21.reuse ;  /* 0x000000ffff000224 */ /* 0x100fe400078e0015 */
[----:B------:R-:W-:Y:S02]  /*0c50*/  @P3 IMAD.MOV.U32 R4, RZ, RZ, R21 ;  /* 0x000000ffff043224 */ /* 0x000fe400078e0015 */
[--C-:B------:R-:W-:Y:S01]  /*0c60*/  @P3 IMAD.MOV.U32 R0, RZ, RZ, R22.reuse ;  /* 0x000000ffff003224 */ /* 0x100fe200078e0016 */
[----:B------:R-:W-:Y:S01]  /*0c70*/  @P4 MOV R0, R23 ;  /* 0x0000001700004202 */ /* 0x000fe20000000f00 */
[----:B------:R-:W-:Y:S02]  /*0c80*/  @P4 IMAD.MOV.U32 R4, RZ, RZ, R22 ;  /* 0x000000ffff044224 */ /* 0x000fe400078e0016 */
[----:B------:R-:W-:Y:S01]  /*0c90*/  @P5 IMAD.MOV.U32 R4, RZ, RZ, R23 ;  /* 0x000000ffff045224 */ /* 0x000fe200078e0017 */
[----:B------:R-:W-:Y:S06]  /*0ca0*/  @!P6 BRA `(.L_x_13) ;  /* 0x00000000002ce947 */ /* 0x000fec0003800000 */
[----:B------:R-:W-:Y:S02]  /*0cb0*/  @P2 IMAD.MOV.U32 R5, RZ, RZ, R12 ;  /* 0x000000ffff052224 */ /* 0x000fe400078e000c */
[----:B------:R-:W-:Y:S02]  /*0cc0*/  @P1 IMAD.MOV.U32 R5, RZ, RZ, R17 ;  /* 0x000000ffff051224 */ /* 0x000fe400078e0011 */
[----:B------:R-:W-:Y:S01]  /*0cd0*/  @P0 IMAD.MOV.U32 R5, RZ, RZ, R19 ;  /* 0x000000ffff050224 */ /* 0x000fe200078e0013 */
[----:B------:R-:W-:Y:S01]  /*0ce0*/  ISETP.EQ.AND P0, PT, R7, 0x8, PT ;  /* 0x000000080700780c */ /* 0x000fe20003f02270 */
[----:B------:R-:W-:Y:S01]  /*0cf0*/  @P3 IMAD.MOV.U32 R5, RZ, RZ, R20 ;  /* 0x000000ffff053224 */ /* 0x000fe200078e0014 */
[----:B------:R-:W-:Y:S01]  /*0d00*/  LOP3.LUT R7, R6, 0x1f, RZ, 0xc0, !PT ;  /* 0x0000001f06077812 */ /* 0x000fe200078ec0ff */
[----:B------:R-:W-:Y:S01]  /*0d10*/  @P4 IMAD.MOV.U32 R5, RZ, RZ, R21 ;  /* 0x000000ffff054224 */ /* 0x000fe200078e0015 */
[----:B------:R-:W-:Y:S02]  /*0d20*/  @P5 MOV R5, R22 ;  /* 0x0000001600055202 */ /* 0x000fe40000000f00 */
[----:B------:R-:W-:-:S07]  /*0d30*/  SHF.L.W.U32.HI R0, R4, R7, R0 ;  /* 0x0000000704007219 */ /* 0x000fce0000010e00 */
[----:B------:R-:W-:-:S05]  /*0d40*/  @P0 IMAD.MOV.U32 R5, RZ, RZ, R23 ;  /* 0x000000ffff050224 */ /* 0x000fca00078e0017 */
[----:B------:R-:W-:-:S07]  /*0d50*/  SHF.L.W.U32.HI R4, R5, R7, R4 ;  /* 0x0000000705047219 */ /* 0x000fce0000010e04 */
.L_x_13:
[----:B------:R-:W-:Y:S05]  /*0d60*/  BSYNC.RECONVERGENT B1 ;  /* 0x0000000000017941 */ /* 0x000fea0003800200 */
.L_x_12:
        /* <DEDUP_REMOVED lines=18> */
.L_x_10:
[----:B------:R-:W-:Y:S05]  /*0e90*/  BSYNC.RECONVERGENT B0 ;  /* 0x0000000000007941 */ /* 0x000fea0003800200 */
.L_x_9:
[----:B------:R-:W-:Y:S01]  /*0ea0*/  FMUL R5, R4, R4 ;  /* 0x0000000404057220 */ /* 0x000fe20000400000 */
[C---:B------:R-:W-:Y:S01]  /*0eb0*/  LOP3.LUT R0, R8.reuse, 0x1, RZ, 0xc0, !PT ;  /* 0x0000000108007812 */ /* 0x040fe200078ec0ff */
[----:B------:R-:W-:Y:S01]  /*0ec0*/  VIADD R8, R8, 0x1 ;  /* 0x0000000108087836 */ /* 0x000fe20000000000 */
[----:B------:R-:W-:Y:S01]  /*0ed0*/  UIADD3 UR4, UPT, UPT, UR4, 0x1, URZ ;  /* 0x0000000104047890 */ /* 0x000fe2000fffe0ff */
[----:B------:R-:W-:Y:S01]  /*0ee0*/  FFMA R15, R5, R15, -0.0013887860113754868507 ;  /* 0xbab607ed050f7423 */ /* 0x000fe2000000000f */
[----:B------:R-:W-:Y:S02]  /*0ef0*/  ISETP.NE.U32.AND P0, PT, R0, 0x1, PT ;  /* 0x000000010000780c */ /* 0x000fe40003f05070 */
[----:B------:R-:W-:Y:S01]  /*0f00*/  LOP3.LUT P1, RZ, R8, 0x2, RZ, 0xc0, !PT ;  /* 0x0000000208ff7812 */ /* 0x000fe2000782c0ff */
[----:B------:R-:W-:Y:S01]  /*0f10*/  UISETP.NE.AND UP0, UPT, UR4, 0x3e8, UPT ;  /* 0x000003e80400788c */ /* 0x000fe2000bf05270 */
[----:B------:R-:W-:Y:S02]  /*0f20*/  FSEL R16, R16, 0.0083327032625675201416, P0 ;  /* 0x3c0885e410107808 */ /* 0x000fe40000000000 */
[----:B------:R-:W-:-:S02]  /*0f30*/  FSEL R6, R15, -0.00019574658654164522886, P0 ;  /* 0xb94d41530f067808 */ /* 0x000fc40000000000 */
[----:B------:R-:W-:Y:S02]  /*0f40*/  FSEL R0, R4, 1, !P0 ;  /* 0x3f80000004007808 */ /* 0x000fe40004000000 */
[----:B------:R-:W-:Y:S01]  /*0f50*/  FSEL R13, -R13, -0.16666662693023681641, P0 ;  /* 0xbe2aaaa80d0d7808 */ /* 0x000fe20000000100 */
[C---:B------:R-:W-:Y:S02]  /*0f60*/  FFMA R6, R5.reuse, R6, R16 ;  /* 0x0000000605067223 */ /* 0x040fe40000000010 */
[C---:B------:R-:W-:Y:S02]  /*0f70*/  FFMA R7, R5.reuse, R0, RZ ;  /* 0x0000000005077223 */ /* 0x040fe400000000ff */
[----:B------:R-:W-:-:S04]  /*0f80*/  FFMA R6, R5, R6, R13 ;  /* 0x0000000605067223 */ /* 0x000fc8000000000d */
[----:B------:R-:W-:-:S04]  /*0f90*/  FFMA R0, R7, R6, R0 ;  /* 0x0000000607007223 */ /* 0x000fc80000000000 */
[----:B------:R-:W-:-:S04]  /*0fa0*/  @P1 FADD R0, RZ, -R0 ;  /* 0x80000000ff001221 */ /* 0x000fc80000000000 */
[----:B------:R-:W-:Y:S01]  /*0fb0*/  FFMA R11, R18, R0, R11 ;  /* 0x00000000120b7223 */ /* 0x000fe2000000000b */
[----:B------:R-:W-:Y:S06]  /*0fc0*/  BRA.U UP0, `(.L_x_14) ;  /* 0xfffffff100407547 */ /* 0x000fec000b83ffff */
[----:B------:R-:W-:Y:S01]  /*0fd0*/  STG.E desc[UR8][R2.64], R11 ;  /* 0x0000000b02007986 */ /* 0x000fe2000c101908 */
[----:B------:R-:W-:Y:S05]  /*0fe0*/  EXIT ;  /* 0x000000000000794d */ /* 0x000fea0003800000 */
.L_x_15:
        /* <DEDUP_REMOVED lines=9> */
.L_x_19:


//--------------------- .nv.global.init           --------------------------
	.section	.nv.global.init,"aw",@progbits
	.align	4
.nv.global.init:
	.type		__cudart_i2opi_f,@object
	.size		__cudart_i2opi_f,(.L_0 - __cudart_i2opi_f)
__cudart_i2opi_f:
        /*0000*/ 	.byte	0x41, 0x90, 0x43, 0x3c, 0x99, 0x95, 0x62, 0xdb, 0xc0, 0xdd, 0x34, 0xf5, 0xd1, 0x57, 0x27, 0xfc
        /*0010*/ 	.byte	0x29, 0x15, 0x44, 0x4e, 0x6e, 0x83, 0xf9, 0xa2
.L_0:


//--------------------- .nv.shared.reserved.0     --------------------------
	.section	.nv.shared.reserved.0,"aw",@nobits
	.weak		__nv_reservedSMEM_offset_0_alias
	.size		__nv_reservedSMEM_offset_0_alias, 0, 64
	.other		__nv_reservedSMEM_offset_0_alias,@"STO_CUDA_RESERVED_SHARED STV_DEFAULT"
__nv_reservedSMEM_offset_0_alias:
	.zero		0
	.zero		64


//--------------------- .nv.constant0._Z13atomic_stressPf --------------------------
	.section	.nv.constant0._Z13atomic_stressPf,"a",@progbits
	.sectionflags	@""
	.align	4
.nv.constant0._Z13atomic_stressPf:
	.zero		904


//--------------------- .nv.constant0._Z9xu_stressPf --------------------------
	.section	.nv.constant0._Z9xu_stressPf,"a",@progbits
	.sectionflags	@""
	.align	4
.nv.constant0._Z9xu_stressPf:
	.zero		904


//--------------------- .nv.constant0._Z13memory_stressPf --------------------------
	.section	.nv.constant0._Z13memory_stressPf,"a",@progbits
	.sectionflags	@""
	.align	4
.nv.constant0._Z13memory_stressPf:
	.zero		904


//--------------------- .nv.constant0._Z14compute_stressPf --------------------------
	.section	.nv.constant0._Z14compute_stressPf,"a",@progbits
	.sectionflags	@""
	.align	4
.nv.constant0._Z14compute_stressPf:
	.zero		904


//--------------------- SYMBOLS --------------------------

	.type		.nv.reservedSmem.offset0,@object
	.size		.nv.reservedSmem.offset0,0x4
